//
// Generated by NVIDIA NVVM Compiler
//
// Compiler Build ID: CL-36424714
// Cuda compilation tools, release 13.0, V13.0.88
// Based on NVVM 20.0.0
//

.version 9.0
.target sm_100
.address_size 64

	// .globl	_Z13fillAscendingPii
.extern .shared .align 16 .b8 shareAB[];

.visible .entry _Z13fillAscendingPii(
	.param .u64 .ptr .align 1 _Z13fillAscendingPii_param_0,
	.param .u32 _Z13fillAscendingPii_param_1
)
{
	.reg .pred 	%p<2>;
	.reg .b32 	%r<6>;
	.reg .b64 	%rd<5>;

	ld.param.u64 	%rd1, [_Z13fillAscendingPii_param_0];
	ld.param.u32 	%r2, [_Z13fillAscendingPii_param_1];
	mov.u32 	%r3, %ctaid.x;
	mov.u32 	%r4, %ntid.x;
	mov.u32 	%r5, %tid.x;
	mad.lo.s32 	%r1, %r3, %r4, %r5;
	setp.ge.s32 	%p1, %r1, %r2;
	@%p1 bra 	$L__BB0_2;
	cvta.to.global.u64 	%rd2, %rd1;
	mul.wide.s32 	%rd3, %r1, 4;
	add.s64 	%rd4, %rd2, %rd3;
	st.global.u32 	[%rd4], %r1;
$L__BB0_2:
	ret;

}
	// .globl	_Z16tiledMergeKernelPiiS_iS_i
.visible .entry _Z16tiledMergeKernelPiiS_iS_i(
	.param .u64 .ptr .align 1 _Z16tiledMergeKernelPiiS_iS_i_param_0,
	.param .u32 _Z16tiledMergeKernelPiiS_iS_i_param_1,
	.param .u64 .ptr .align 1 _Z16tiledMergeKernelPiiS_iS_i_param_2,
	.param .u32 _Z16tiledMergeKernelPiiS_iS_i_param_3,
	.param .u64 .ptr .align 1 _Z16tiledMergeKernelPiiS_iS_i_param_4,
	.param .u32 _Z16tiledMergeKernelPiiS_iS_i_param_5
)
{
	.reg .pred 	%p<106>;
	.reg .b32 	%r<359>;
	.reg .b32 	%f<11>;
	.reg .b64 	%rd<58>;

	ld.param.u64 	%rd9, [_Z16tiledMergeKernelPiiS_iS_i_param_0];
	ld.param.u32 	%r156, [_Z16tiledMergeKernelPiiS_iS_i_param_1];
	ld.param.u64 	%rd10, [_Z16tiledMergeKernelPiiS_iS_i_param_2];
	ld.param.u32 	%r157, [_Z16tiledMergeKernelPiiS_iS_i_param_3];
	ld.param.u32 	%r158, [_Z16tiledMergeKernelPiiS_iS_i_param_5];
	cvta.to.global.u64 	%rd1, %rd10;
	cvta.to.global.u64 	%rd2, %rd9;
	mov.u32 	%r159, %ctaid.x;
	cvt.rn.f32.u32 	%f1, %r159;
	add.s32 	%r160, %r157, %r156;
	cvt.rn.f32.s32 	%f2, %r160;
	mov.u32 	%r161, %nctaid.x;
	cvt.rn.f32.u32 	%f3, %r161;
	div.rn.f32 	%f4, %f2, %f3;
	cvt.rpi.f32.f32 	%f5, %f4;
	mul.f32 	%f6, %f5, %f1;
	cvt.rzi.s32.f32 	%r1, %f6;
	cvt.rzi.s32.f32 	%r162, %f5;
	mad.lo.s32 	%r163, %r162, %r159, %r162;
	min.u32 	%r2, %r163, %r160;
	mov.u32 	%r3, %tid.x;
	setp.ne.s32 	%p6, %r3, 0;
	@%p6 bra 	$L__BB1_18;
	min.s32 	%r302, %r1, %r156;
	sub.s32 	%r303, %r1, %r302;
	setp.lt.s32 	%p7, %r1, %r157;
	sub.s32 	%r164, %r1, %r157;
	selp.b32 	%r304, 0, %r164, %p7;
	setp.lt.s32 	%p8, %r1, %r156;
	sub.s32 	%r165, %r1, %r156;
	selp.b32 	%r305, 0, %r165, %p8;
$L__BB1_2:
	mov.u32 	%r11, %r302;
	mov.u32 	%r10, %r303;
	setp.lt.s32 	%p9, %r11, 1;
	setp.ge.s32 	%p10, %r10, %r157;
	or.pred  	%p11, %p9, %p10;
	@%p11 bra 	$L__BB1_5;
	add.s32 	%r166, %r11, -1;
	mul.wide.u32 	%rd11, %r166, 4;
	add.s64 	%rd12, %rd2, %rd11;
	ld.global.u32 	%r167, [%rd12];
	mul.wide.s32 	%rd13, %r10, 4;
	add.s64 	%rd14, %rd1, %rd13;
	ld.global.u32 	%r168, [%rd14];
	setp.le.s32 	%p12, %r167, %r168;
	@%p12 bra 	$L__BB1_5;
	sub.s32 	%r175, %r11, %r304;
	add.s32 	%r176, %r175, 1;
	shr.s32 	%r177, %r176, 1;
	add.s32 	%r303, %r177, %r10;
	sub.s32 	%r302, %r11, %r177;
	mov.pred 	%p101, 0;
	mov.u32 	%r305, %r10;
	bra.uni 	$L__BB1_8;
$L__BB1_5:
	setp.lt.s32 	%p14, %r10, 1;
	setp.ge.s32 	%p15, %r11, %r156;
	mov.pred 	%p101, -1;
	or.pred  	%p16, %p14, %p15;
	mov.u32 	%r302, %r11;
	mov.u32 	%r303, %r10;
	@%p16 bra 	$L__BB1_8;
	add.s32 	%r169, %r10, -1;
	mul.wide.u32 	%rd15, %r169, 4;
	add.s64 	%rd16, %rd1, %rd15;
	ld.global.u32 	%r170, [%rd16];
	mul.wide.s32 	%rd17, %r11, 4;
	add.s64 	%rd18, %rd2, %rd17;
	ld.global.u32 	%r171, [%rd18];
	setp.lt.s32 	%p18, %r170, %r171;
	mov.u32 	%r302, %r11;
	mov.u32 	%r303, %r10;
	@%p18 bra 	$L__BB1_8;
	sub.s32 	%r172, %r10, %r305;
	add.s32 	%r173, %r172, 1;
	shr.s32 	%r174, %r173, 1;
	add.s32 	%r302, %r174, %r11;
	sub.s32 	%r303, %r10, %r174;
	mov.pred 	%p101, 0;
	mov.u32 	%r304, %r11;
$L__BB1_8:
	not.pred 	%p21, %p101;
	@%p21 bra 	$L__BB1_2;
	st.shared.u32 	[shareAB], %r302;
	min.s32 	%r310, %r2, %r156;
	sub.s32 	%r311, %r2, %r310;
	setp.lt.s32 	%p22, %r2, %r157;
	sub.s32 	%r178, %r2, %r157;
	selp.b32 	%r312, 0, %r178, %p22;
	setp.lt.s32 	%p23, %r2, %r156;
	sub.s32 	%r179, %r2, %r156;
	selp.b32 	%r313, 0, %r179, %p23;
$L__BB1_10:
	mov.u32 	%r27, %r310;
	mov.u32 	%r26, %r311;
	setp.lt.s32 	%p24, %r27, 1;
	setp.ge.s32 	%p25, %r26, %r157;
	or.pred  	%p26, %p24, %p25;
	@%p26 bra 	$L__BB1_13;
	add.s32 	%r180, %r27, -1;
	mul.wide.u32 	%rd19, %r180, 4;
	add.s64 	%rd20, %rd2, %rd19;
	ld.global.u32 	%r181, [%rd20];
	mul.wide.s32 	%rd21, %r26, 4;
	add.s64 	%rd22, %rd1, %rd21;
	ld.global.u32 	%r182, [%rd22];
	setp.le.s32 	%p27, %r181, %r182;
	@%p27 bra 	$L__BB1_13;
	sub.s32 	%r189, %r27, %r312;
	add.s32 	%r190, %r189, 1;
	shr.s32 	%r191, %r190, 1;
	add.s32 	%r311, %r191, %r26;
	sub.s32 	%r310, %r27, %r191;
	mov.pred 	%p102, 0;
	mov.u32 	%r313, %r26;
	bra.uni 	$L__BB1_16;
$L__BB1_13:
	setp.lt.s32 	%p29, %r26, 1;
	setp.ge.s32 	%p30, %r27, %r156;
	mov.pred 	%p102, -1;
	or.pred  	%p31, %p29, %p30;
	mov.u32 	%r310, %r27;
	mov.u32 	%r311, %r26;
	@%p31 bra 	$L__BB1_16;
	add.s32 	%r183, %r26, -1;
	mul.wide.u32 	%rd23, %r183, 4;
	add.s64 	%rd24, %rd1, %rd23;
	ld.global.u32 	%r184, [%rd24];
	mul.wide.s32 	%rd25, %r27, 4;
	add.s64 	%rd26, %rd2, %rd25;
	ld.global.u32 	%r185, [%rd26];
	setp.lt.s32 	%p33, %r184, %r185;
	mov.u32 	%r310, %r27;
	mov.u32 	%r311, %r26;
	@%p33 bra 	$L__BB1_16;
	sub.s32 	%r186, %r26, %r313;
	add.s32 	%r187, %r186, 1;
	shr.s32 	%r188, %r187, 1;
	add.s32 	%r310, %r188, %r27;
	sub.s32 	%r311, %r26, %r188;
	mov.pred 	%p102, 0;
	mov.u32 	%r312, %r27;
$L__BB1_16:
	not.pred 	%p36, %p102;
	@%p36 bra 	$L__BB1_10;
	st.shared.u32 	[shareAB+4], %r310;
$L__BB1_18:
	bar.sync 	0;
	ld.shared.v2.u32 	{%r36, %r192}, [shareAB];
	sub.s32 	%r37, %r1, %r36;
	bar.sync 	0;
	sub.s32 	%r38, %r2, %r1;
	sub.s32 	%r39, %r192, %r36;
	add.s32 	%r193, %r37, %r192;
	sub.s32 	%r40, %r2, %r193;
	cvt.rn.f32.s32 	%f7, %r38;
	cvt.rn.f32.s32 	%f8, %r158;
	div.rn.f32 	%f9, %f7, %f8;
	cvt.rpi.f32.f32 	%f10, %f9;
	cvt.rzi.s32.f32 	%r41, %f10;
	setp.lt.s32 	%p37, %r41, 1;
	@%p37 bra 	$L__BB1_67;
	shl.b32 	%r195, %r158, 2;
	mov.u32 	%r196, shareAB;
	add.s32 	%r42, %r196, %r195;
	add.s32 	%r43, %r36, %r3;
	mov.u32 	%r44, %ntid.x;
	add.s32 	%r45, %r37, %r3;
	mov.b32 	%r314, 0;
	cvt.s64.s32 	%rd32, %r1;
	mov.u32 	%r315, %r314;
	mov.u32 	%r316, %r314;
	mov.u32 	%r317, %r314;
$L__BB1_20:
	setp.lt.s32 	%p38, %r158, 1;
	@%p38 bra 	$L__BB1_29;
	sub.s32 	%r50, %r39, %r315;
	add.s32 	%r51, %r43, %r315;
	mov.b32 	%r318, 0;
$L__BB1_22:
	add.s32 	%r55, %r318, %r3;
	setp.ge.u32 	%p39, %r55, %r50;
	@%p39 bra 	$L__BB1_24;
	add.s32 	%r198, %r51, %r318;
	mul.wide.u32 	%rd27, %r198, 4;
	add.s64 	%rd28, %rd2, %rd27;
	ld.global.u32 	%r199, [%rd28];
	shl.b32 	%r200, %r55, 2;
	mov.u32 	%r201, shareAB;
	add.s32 	%r202, %r201, %r200;
	st.shared.u32 	[%r202], %r199;
$L__BB1_24:
	add.s32 	%r318, %r318, %r44;
	setp.lt.s32 	%p40, %r318, %r158;
	@%p40 bra 	$L__BB1_22;
	sub.s32 	%r52, %r40, %r314;
	add.s32 	%r53, %r45, %r314;
	mov.b32 	%r319, 0;
$L__BB1_26:
	add.s32 	%r58, %r319, %r3;
	setp.ge.u32 	%p41, %r58, %r52;
	@%p41 bra 	$L__BB1_28;
	add.s32 	%r204, %r53, %r319;
	mul.wide.u32 	%rd29, %r204, 4;
	add.s64 	%rd30, %rd1, %rd29;
	ld.global.u32 	%r205, [%rd30];
	shl.b32 	%r206, %r58, 2;
	add.s32 	%r207, %r42, %r206;
	st.shared.u32 	[%r207], %r205;
$L__BB1_28:
	add.s32 	%r319, %r319, %r44;
	setp.lt.s32 	%p42, %r319, %r158;
	@%p42 bra 	$L__BB1_26;
$L__BB1_29:
	bar.sync 	0;
	div.u32 	%r208, %r158, %r44;
	mul.lo.s32 	%r60, %r208, %r3;
	add.s32 	%r209, %r60, %r208;
	sub.s32 	%r61, %r38, %r316;
	min.s32 	%r62, %r60, %r61;
	min.s32 	%r63, %r209, %r61;
	sub.s32 	%r210, %r39, %r315;
	min.s32 	%r64, %r158, %r210;
	sub.s32 	%r211, %r40, %r314;
	min.s32 	%r65, %r158, %r211;
	min.s32 	%r324, %r62, %r64;
	sub.s32 	%r325, %r62, %r324;
	setp.lt.s32 	%p43, %r62, %r65;
	sub.s32 	%r212, %r62, %r65;
	selp.b32 	%r326, 0, %r212, %p43;
	setp.lt.s32 	%p44, %r62, %r64;
	sub.s32 	%r213, %r62, %r64;
	selp.b32 	%r327, 0, %r213, %p44;
$L__BB1_30:
	mov.u32 	%r73, %r324;
	mov.u32 	%r72, %r325;
	setp.lt.s32 	%p45, %r73, 1;
	setp.ge.s32 	%p46, %r72, %r65;
	shl.b32 	%r214, %r73, 2;
	mov.u32 	%r215, shareAB;
	add.s32 	%r74, %r215, %r214;
	shl.b32 	%r216, %r72, 2;
	add.s32 	%r75, %r42, %r216;
	or.pred  	%p47, %p45, %p46;
	@%p47 bra 	$L__BB1_33;
	ld.shared.u32 	%r217, [%r74+-4];
	ld.shared.u32 	%r218, [%r75];
	setp.le.s32 	%p48, %r217, %r218;
	@%p48 bra 	$L__BB1_33;
	sub.s32 	%r224, %r73, %r326;
	add.s32 	%r225, %r224, 1;
	shr.s32 	%r226, %r225, 1;
	add.s32 	%r325, %r226, %r72;
	sub.s32 	%r324, %r73, %r226;
	mov.pred 	%p103, 0;
	mov.u32 	%r327, %r72;
	bra.uni 	$L__BB1_36;
$L__BB1_33:
	setp.lt.s32 	%p50, %r72, 1;
	setp.ge.s32 	%p51, %r73, %r64;
	mov.pred 	%p103, -1;
	or.pred  	%p52, %p50, %p51;
	mov.u32 	%r324, %r73;
	mov.u32 	%r325, %r72;
	@%p52 bra 	$L__BB1_36;
	ld.shared.u32 	%r219, [%r75+-4];
	ld.shared.u32 	%r220, [%r74];
	setp.lt.s32 	%p54, %r219, %r220;
	mov.u32 	%r324, %r73;
	mov.u32 	%r325, %r72;
	@%p54 bra 	$L__BB1_36;
	sub.s32 	%r221, %r72, %r327;
	add.s32 	%r222, %r221, 1;
	shr.s32 	%r223, %r222, 1;
	add.s32 	%r324, %r223, %r73;
	sub.s32 	%r325, %r72, %r223;
	mov.pred 	%p103, 0;
	mov.u32 	%r326, %r73;
$L__BB1_36:
	not.pred 	%p57, %p103;
	@%p57 bra 	$L__BB1_30;
	min.s32 	%r332, %r63, %r64;
	sub.s32 	%r333, %r63, %r332;
	setp.lt.s32 	%p58, %r63, %r65;
	sub.s32 	%r227, %r63, %r65;
	selp.b32 	%r334, 0, %r227, %p58;
	setp.lt.s32 	%p59, %r63, %r64;
	sub.s32 	%r228, %r63, %r64;
	selp.b32 	%r335, 0, %r228, %p59;
$L__BB1_38:
	mov.u32 	%r91, %r332;
	mov.u32 	%r90, %r333;
	setp.lt.s32 	%p60, %r91, 1;
	setp.ge.s32 	%p61, %r90, %r65;
	shl.b32 	%r229, %r91, 2;
	mov.u32 	%r230, shareAB;
	add.s32 	%r92, %r230, %r229;
	shl.b32 	%r231, %r90, 2;
	add.s32 	%r93, %r42, %r231;
	or.pred  	%p62, %p60, %p61;
	@%p62 bra 	$L__BB1_41;
	ld.shared.u32 	%r232, [%r92+-4];
	ld.shared.u32 	%r233, [%r93];
	setp.le.s32 	%p63, %r232, %r233;
	@%p63 bra 	$L__BB1_41;
	sub.s32 	%r239, %r91, %r334;
	add.s32 	%r240, %r239, 1;
	shr.s32 	%r241, %r240, 1;
	add.s32 	%r333, %r241, %r90;
	sub.s32 	%r332, %r91, %r241;
	mov.pred 	%p104, 0;
	mov.u32 	%r335, %r90;
	bra.uni 	$L__BB1_44;
$L__BB1_41:
	setp.lt.s32 	%p65, %r90, 1;
	setp.ge.s32 	%p66, %r91, %r64;
	mov.pred 	%p104, -1;
	or.pred  	%p67, %p65, %p66;
	mov.u32 	%r332, %r91;
	mov.u32 	%r333, %r90;
	@%p67 bra 	$L__BB1_44;
	ld.shared.u32 	%r234, [%r93+-4];
	ld.shared.u32 	%r235, [%r92];
	setp.lt.s32 	%p69, %r234, %r235;
	mov.u32 	%r332, %r91;
	mov.u32 	%r333, %r90;
	@%p69 bra 	$L__BB1_44;
	sub.s32 	%r236, %r90, %r335;
	add.s32 	%r237, %r236, 1;
	shr.s32 	%r238, %r237, 1;
	add.s32 	%r332, %r238, %r91;
	sub.s32 	%r333, %r90, %r238;
	mov.pred 	%p104, 0;
	mov.u32 	%r334, %r91;
$L__BB1_44:
	not.pred 	%p72, %p104;
	@%p72 bra 	$L__BB1_38;
	ld.param.u64 	%rd55, [_Z16tiledMergeKernelPiiS_iS_i_param_4];
	sub.s32 	%r243, %r62, %r324;
	sub.s32 	%r102, %r332, %r324;
	shl.b32 	%r244, %r243, 2;
	add.s32 	%r103, %r42, %r244;
	add.s32 	%r245, %r243, %r332;
	sub.s32 	%r104, %r63, %r245;
	cvt.s64.s32 	%rd31, %r316;
	add.s64 	%rd33, %rd31, %rd32;
	cvt.s64.s32 	%rd34, %r62;
	add.s64 	%rd35, %rd33, %rd34;
	cvta.to.global.u64 	%rd36, %rd55;
	shl.b64 	%rd37, %rd35, 2;
	add.s64 	%rd3, %rd36, %rd37;
	min.s32 	%r246, %r102, %r104;
	setp.lt.s32 	%p73, %r246, 1;
	mov.b32 	%r344, 0;
	mov.u32 	%r343, %r344;
	mov.u32 	%r342, %r344;
	@%p73 bra 	$L__BB1_48;
	mov.b32 	%r342, 0;
	mov.u32 	%r343, %r342;
	mov.u32 	%r344, %r342;
$L__BB1_47:
	shl.b32 	%r248, %r324, 2;
	mov.u32 	%r249, shareAB;
	add.s32 	%r250, %r249, %r248;
	shl.b32 	%r251, %r344, 2;
	add.s32 	%r252, %r250, %r251;
	ld.shared.u32 	%r253, [%r252];
	shl.b32 	%r255, %r343, 2;
	add.s32 	%r256, %r103, %r255;
	ld.shared.u32 	%r257, [%r256];
	setp.gt.s32 	%p74, %r253, %r257;
	setp.le.s32 	%p75, %r253, %r257;
	selp.u32 	%r259, 1, 0, %p75;
	add.s32 	%r344, %r344, %r259;
	selp.u32 	%r260, 1, 0, %p74;
	add.s32 	%r343, %r343, %r260;
	min.s32 	%r261, %r253, %r257;
	mul.wide.u32 	%rd38, %r342, 4;
	add.s64 	%rd39, %rd3, %rd38;
	st.global.u32 	[%rd39], %r261;
	add.s32 	%r342, %r342, 1;
	setp.lt.s32 	%p76, %r344, %r102;
	setp.lt.s32 	%p77, %r343, %r104;
	and.pred  	%p78, %p76, %p77;
	@%p78 bra 	$L__BB1_47;
$L__BB1_48:
	setp.ge.s32 	%p79, %r344, %r102;
	mov.u32 	%r345, %r342;
	@%p79 bra 	$L__BB1_56;
	add.s32 	%r108, %r344, %r324;
	sub.s32 	%r263, %r332, %r108;
	and.b32  	%r109, %r263, 3;
	setp.eq.s32 	%p80, %r109, 0;
	mov.u32 	%r345, %r342;
	mov.u32 	%r340, %r344;
	@%p80 bra 	$L__BB1_53;
	shl.b32 	%r264, %r324, 2;
	mov.u32 	%r265, shareAB;
	add.s32 	%r266, %r265, %r264;
	shl.b32 	%r267, %r344, 2;
	add.s32 	%r110, %r266, %r267;
	ld.shared.u32 	%r268, [%r110];
	add.s32 	%r345, %r342, 1;
	mul.wide.u32 	%rd40, %r342, 4;
	add.s64 	%rd4, %rd3, %rd40;
	st.global.u32 	[%rd4], %r268;
	add.s32 	%r340, %r344, 1;
	setp.eq.s32 	%p81, %r109, 1;
	@%p81 bra 	$L__BB1_53;
	ld.shared.u32 	%r269, [%r110+4];
	add.s32 	%r345, %r342, 2;
	st.global.u32 	[%rd4+4], %r269;
	add.s32 	%r340, %r344, 2;
	setp.eq.s32 	%p82, %r109, 2;
	@%p82 bra 	$L__BB1_53;
	ld.shared.u32 	%r270, [%r110+8];
	add.s32 	%r345, %r342, 3;
	st.global.u32 	[%rd4+8], %r270;
	add.s32 	%r340, %r344, 3;
$L__BB1_53:
	sub.s32 	%r271, %r108, %r332;
	setp.gt.u32 	%p83, %r271, -4;
	@%p83 bra 	$L__BB1_56;
	ld.param.u64 	%rd56, [_Z16tiledMergeKernelPiiS_iS_i_param_4];
	shl.b32 	%r272, %r340, 2;
	mov.u32 	%r273, shareAB;
	add.s32 	%r274, %r273, %r272;
	shl.b32 	%r275, %r324, 2;
	add.s32 	%r276, %r274, %r275;
	add.s32 	%r346, %r276, 8;
	cvt.s64.s32 	%rd41, %r60;
	cvt.s64.s32 	%rd42, %r61;
	min.s64 	%rd43, %rd41, %rd42;
	add.s64 	%rd45, %rd32, %rd43;
	cvt.s64.s32 	%rd46, %r316;
	add.s64 	%rd47, %rd45, %rd46;
	shl.b64 	%rd48, %rd47, 2;
	mul.wide.u32 	%rd49, %r345, 4;
	add.s64 	%rd50, %rd48, %rd49;
	cvta.to.global.u64 	%rd51, %rd56;
	add.s64 	%rd52, %rd51, %rd50;
	add.s64 	%rd57, %rd52, 8;
$L__BB1_55:
	ld.shared.u32 	%r277, [%r346+-8];
	st.global.u32 	[%rd57+-8], %r277;
	ld.shared.u32 	%r278, [%r346+-4];
	st.global.u32 	[%rd57+-4], %r278;
	ld.shared.u32 	%r279, [%r346];
	st.global.u32 	[%rd57], %r279;
	ld.shared.u32 	%r280, [%r346+4];
	add.s32 	%r345, %r345, 4;
	st.global.u32 	[%rd57+4], %r280;
	add.s32 	%r340, %r340, 4;
	add.s32 	%r346, %r346, 16;
	add.s64 	%rd57, %rd57, 16;
	setp.lt.s32 	%p84, %r340, %r102;
	@%p84 bra 	$L__BB1_55;
$L__BB1_56:
	setp.ge.s32 	%p85, %r343, %r104;
	@%p85 bra 	$L__BB1_58;
$L__BB1_57:
	shl.b32 	%r281, %r343, 2;
	add.s32 	%r282, %r103, %r281;
	ld.shared.u32 	%r283, [%r282];
	add.s32 	%r136, %r345, 1;
	mul.wide.u32 	%rd53, %r345, 4;
	add.s64 	%rd54, %rd3, %rd53;
	st.global.u32 	[%rd54], %r283;
	add.s32 	%r343, %r343, 1;
	setp.lt.s32 	%p86, %r343, %r104;
	mov.u32 	%r345, %r136;
	@%p86 bra 	$L__BB1_57;
$L__BB1_58:
	add.s32 	%r317, %r317, 1;
	add.s32 	%r316, %r316, %r158;
	mov.b32 	%r358, 0;
	mov.u32 	%r357, %r358;
	mov.u32 	%r356, %r358;
	mov.u32 	%r355, %r158;
$L__BB1_59:
	mov.u32 	%r143, %r355;
	mov.u32 	%r142, %r356;
	setp.lt.s32 	%p87, %r143, 1;
	setp.ge.s32 	%p88, %r142, %r158;
	shl.b32 	%r285, %r143, 2;
	mov.u32 	%r286, shareAB;
	add.s32 	%r144, %r286, %r285;
	shl.b32 	%r287, %r142, 2;
	add.s32 	%r145, %r42, %r287;
	or.pred  	%p89, %p87, %p88;
	@%p89 bra 	$L__BB1_62;
	ld.shared.u32 	%r288, [%r144+-4];
	ld.shared.u32 	%r289, [%r145];
	setp.le.s32 	%p90, %r288, %r289;
	@%p90 bra 	$L__BB1_62;
	sub.s32 	%r295, %r143, %r357;
	add.s32 	%r296, %r295, 1;
	shr.s32 	%r297, %r296, 1;
	add.s32 	%r356, %r297, %r142;
	sub.s32 	%r355, %r143, %r297;
	mov.pred 	%p105, 0;
	mov.u32 	%r358, %r142;
	bra.uni 	$L__BB1_65;
$L__BB1_62:
	setp.lt.s32 	%p92, %r142, 1;
	setp.ge.s32 	%p93, %r143, %r158;
	mov.pred 	%p105, -1;
	or.pred  	%p94, %p92, %p93;
	mov.u32 	%r355, %r143;
	mov.u32 	%r356, %r142;
	@%p94 bra 	$L__BB1_65;
	ld.shared.u32 	%r290, [%r145+-4];
	ld.shared.u32 	%r291, [%r144];
	setp.lt.s32 	%p96, %r290, %r291;
	mov.u32 	%r355, %r143;
	mov.u32 	%r356, %r142;
	@%p96 bra 	$L__BB1_65;
	sub.s32 	%r292, %r142, %r358;
	add.s32 	%r293, %r292, 1;
	shr.s32 	%r294, %r293, 1;
	add.s32 	%r355, %r294, %r143;
	sub.s32 	%r356, %r142, %r294;
	mov.pred 	%p105, 0;
	mov.u32 	%r357, %r143;
$L__BB1_65:
	not.pred 	%p99, %p105;
	@%p99 bra 	$L__BB1_59;
	add.s32 	%r315, %r355, %r315;
	sub.s32 	%r314, %r316, %r315;
	bar.sync 	0;
	setp.ne.s32 	%p100, %r317, %r41;
	@%p100 bra 	$L__BB1_20;
$L__BB1_67:
	ret;

}


// ===== COMPILED SASS (sm_100) =====

	.target	sm_100

	.elftype	@"ET_EXEC"


//--------------------- .note.nv.tkinfo           --------------------------
	.section	.note.nv.tkinfo,"",@"SHT_NOTE"
	.sectionflags	@"SHF_NOTE_NV_TKINFO"
	.tkinfo
        /*0018*/ 	.word	0x00000002
        /*0030*/ 	.string	""
        /*0030*/ 	.string	"ptxas"
        /*0030*/ 	.string	"Cuda compilation tools, release 13.0, V13.0.88"
        /*0030*/ 	.string	"Build cuda_13.0.r13.0/compiler.36424714_0"
        /*0030*/ 	.string	"-arch sm_100 -m 64 "



//--------------------- .note.nv.cuinfo           --------------------------
	.section	.note.nv.cuinfo,"",@"SHT_NOTE"
	.sectionflags	@"SHF_NOTE_NV_CUINFO"
        /*0018*/ 	.short	0x0002
        /*001a*/ 	.short	0x0064
        /*001c*/ 	.short	0x0082
	.zero		2


//--------------------- .nv.info                  --------------------------
	.section	.nv.info,"",@"SHT_CUDA_INFO"
	.align	4


	//----- nvinfo : EIATTR_REGCOUNT
	.align		4
        /*0000*/ 	.byte	0x04, 0x2f
        /*0002*/ 	.short	(.L_1 - .L_0)
	.align		4
.L_0:
        /*0004*/ 	.word	index@(_Z13fillAscendingPii)
        /*0008*/ 	.word	0x00000008


	//----- nvinfo : EIATTR_FRAME_SIZE
	.align		4
.L_1:
        /*000c*/ 	.byte	0x04, 0x11
        /*000e*/ 	.short	(.L_3 - .L_2)
	.align		4
.L_2:
        /*0010*/ 	.word	index@(_Z13fillAscendingPii)
        /*0014*/ 	.word	0x00000000


	//----- nvinfo : EIATTR_REGCOUNT
	.align		4
.L_3:
        /*0018*/ 	.byte	0x04, 0x2f
        /*001a*/ 	.short	(.L_5 - .L_4)
	.align		4
.L_4:
        /*001c*/ 	.word	index@(_Z16tiledMergeKernelPiiS_iS_i)
        /*0020*/ 	.word	0x00000020


	//----- nvinfo : EIATTR_FRAME_SIZE
	.align		4
.L_5:
        /*0024*/ 	.byte	0x04, 0x11
        /*0026*/ 	.short	(.L_7 - .L_6)
	.align		4
.L_6:
        /*0028*/ 	.word	index@($__internal_0_$__cuda_sm3x_div_rn_noftz_f32_slowpath)
        /*002c*/ 	.word	0x00000000


	//----- nvinfo : EIATTR_FRAME_SIZE
	.align		4
.L_7:
        /*0030*/ 	.byte	0x04, 0x11
        /*0032*/ 	.short	(.L_9 - .L_8)
	.align		4
.L_8:
        /*0034*/ 	.word	index@(_Z16tiledMergeKernelPiiS_iS_i)
        /*0038*/ 	.word	0x00000000


	//----- nvinfo : EIATTR_MIN_STACK_SIZE
	.align		4
.L_9:
        /*003c*/ 	.byte	0x04, 0x12
        /*003e*/ 	.short	(.L_11 - .L_10)
	.align		4
.L_10:
        /*0040*/ 	.word	index@(_Z16tiledMergeKernelPiiS_iS_i)
        /*0044*/ 	.word	0x00000000


	//----- nvinfo : EIATTR_MIN_STACK_SIZE
	.align		4
.L_11:
        /*0048*/ 	.byte	0x04, 0x12
        /*004a*/ 	.short	(.L_13 - .L_12)
	.align		4
.L_12:
        /*004c*/ 	.word	index@(_Z13fillAscendingPii)
        /*0050*/ 	.word	0x00000000
.L_13:


//--------------------- .nv.compat                --------------------------
	.section	.nv.compat,"",@"SHT_CUDA_COMPAT_INFO"
	.align	4
        /*0000*/ 	.byte	0x02, 0x09, 0x00, 0x00, 0x02, 0x02, 0x01, 0x00, 0x02, 0x05, 0x05, 0x00, 0x03, 0x07, 0x01, 0x01
        /*0010*/ 	.byte	0x02, 0x03, 0x00, 0x00, 0x02, 0x06, 0x01, 0x00, 0x04, 0x0b, 0x08, 0x00, 0x01, 0x00, 0x00, 0x00
        /*0020*/ 	.byte	0x00, 0x00, 0x00, 0x00


//--------------------- .nv.info._Z16tiledMergeKernelPiiS_iS_i --------------------------
	.section	.nv.info._Z16tiledMergeKernelPiiS_iS_i,"",@"SHT_CUDA_INFO"
	.sectionflags	@""
	.align	4


	//----- nvinfo : EIATTR_CUDA_API_VERSION
	.align		4
        /*0000*/ 	.byte	0x04, 0x37
        /*0002*/ 	.short	(.L_15 - .L_14)
.L_14:
        /*0004*/ 	.word	0x00000082


	//----- nvinfo : EIATTR_KPARAM_INFO
	.align		4
.L_15:
        /*0008*/ 	.byte	0x04, 0x17
        /*000a*/ 	.short	(.L_17 - .L_16)
.L_16:
        /*000c*/ 	.word	0x00000000
        /*0010*/ 	.short	0x0005
        /*0012*/ 	.short	0x0028
        /*0014*/ 	.byte	0x00, 0xf0, 0x11, 0x00


	//----- nvinfo : EIATTR_KPARAM_INFO
	.align		4
.L_17:
        /*0018*/ 	.byte	0x04, 0x17
        /*001a*/ 	.short	(.L_19 - .L_18)
.L_18:
        /*001c*/ 	.word	0x00000000
        /*0020*/ 	.short	0x0004
        /*0022*/ 	.short	0x0020
        /*0024*/ 	.byte	0x00, 0xf5, 0x21, 0x00


	//----- nvinfo : EIATTR_KPARAM_INFO
	.align		4
.L_19:
        /*0028*/ 	.byte	0x04, 0x17
        /*002a*/ 	.short	(.L_21 - .L_20)
.L_20:
        /*002c*/ 	.word	0x00000000
        /*0030*/ 	.short	0x0003
        /*0032*/ 	.short	0x0018
        /*0034*/ 	.byte	0x00, 0xf0, 0x11, 0x00


	//----- nvinfo : EIATTR_KPARAM_INFO
	.align		4
.L_21:
        /*0038*/ 	.byte	0x04, 0x17
        /*003a*/ 	.short	(.L_23 - .L_22)
.L_22:
        /*003c*/ 	.word	0x00000000
        /*0040*/ 	.short	0x0002
        /*0042*/ 	.short	0x0010
        /*0044*/ 	.byte	0x00, 0xf5, 0x21, 0x00


	//----- nvinfo : EIATTR_KPARAM_INFO
	.align		4
.L_23:
        /*0048*/ 	.byte	0x04, 0x17
        /*004a*/ 	.short	(.L_25 - .L_24)
.L_24:
        /*004c*/ 	.word	0x00000000
        /*0050*/ 	.short	0x0001
        /*0052*/ 	.short	0x0008
        /*0054*/ 	.byte	0x00, 0xf0, 0x11, 0x00


	//----- nvinfo : EIATTR_KPARAM_INFO
	.align		4
.L_25:
        /*0058*/ 	.byte	0x04, 0x17
        /*005a*/ 	.short	(.L_27 - .L_26)
.L_26:
        /*005c*/ 	.word	0x00000000
        /*0060*/ 	.short	0x0000
        /*0062*/ 	.short	0x0000
        /*0064*/ 	.byte	0x00, 0xf5, 0x21, 0x00


	//----- nvinfo : EIATTR_SPARSE_MMA_MASK
	.align		4
.L_27:
        /*0068*/ 	.byte	0x03, 0x50
        /*006a*/ 	.short	0x0000


	//----- nvinfo : EIATTR_MAXREG_COUNT
	.align		4
        /*006c*/ 	.byte	0x03, 0x1b
        /*006e*/ 	.short	0x00ff


	//----- nvinfo : EIATTR_NUM_BARRIERS
	.align		4
        /*0070*/ 	.byte	0x02, 0x4c
        /*0072*/ 	.byte	0x01
	.zero		1


	//----- nvinfo : EIATTR_MERCURY_ISA_VERSION
	.align		4
        /*0074*/ 	.byte	0x03, 0x5f
        /*0076*/ 	.short	0x0101


	//----- nvinfo : EIATTR_VRC_CTA_INIT_COUNT
	.align		4
        /*0078*/ 	.byte	0x02, 0x4a
	.zero		1
	.zero		1


	//----- nvinfo : EIATTR_EXIT_INSTR_OFFSETS
	.align		4
        /*007c*/ 	.byte	0x04, 0x1c
        /*007e*/ 	.short	(.L_29 - .L_28)


	//   ....[0]....
.L_28:
        /*0080*/ 	.word	0x00000a80


	//   ....[1]....
        /*0084*/ 	.word	0x000028e0


	//----- nvinfo : EIATTR_CRS_STACK_SIZE
	.align		4
.L_29:
        /*0088*/ 	.byte	0x04, 0x1e
        /*008a*/ 	.short	(.L_31 - .L_30)
.L_30:
        /*008c*/ 	.word	0x00000000


	//----- nvinfo : EIATTR_CBANK_PARAM_SIZE
	.align		4
.L_31:
        /*0090*/ 	.byte	0x03, 0x19
        /*0092*/ 	.short	0x002c


	//----- nvinfo : EIATTR_PARAM_CBANK
	.align		4
        /*0094*/ 	.byte	0x04, 0x0a
        /*0096*/ 	.short	(.L_33 - .L_32)
	.align		4
.L_32:
        /*0098*/ 	.word	index@(.nv.constant0._Z16tiledMergeKernelPiiS_iS_i)
        /*009c*/ 	.short	0x0380
        /*009e*/ 	.short	0x002c


	//----- nvinfo : EIATTR_SW_WAR
	.align		4
.L_33:
        /*00a0*/ 	.byte	0x04, 0x36
        /*00a2*/ 	.short	(.L_35 - .L_34)
.L_34:
        /*00a4*/ 	.word	0x00000008
.L_35:


//--------------------- .nv.info._Z13fillAscendingPii --------------------------
	.section	.nv.info._Z13fillAscendingPii,"",@"SHT_CUDA_INFO"
	.sectionflags	@""
	.align	4


	//----- nvinfo : EIATTR_CUDA_API_VERSION
	.align		4
        /*0000*/ 	.byte	0x04, 0x37
        /*0002*/ 	.short	(.L_37 - .L_36)
.L_36:
        /*0004*/ 	.word	0x00000082


	//----- nvinfo : EIATTR_KPARAM_INFO
	.align		4
.L_37:
        /*0008*/ 	.byte	0x04, 0x17
        /*000a*/ 	.short	(.L_39 - .L_38)
.L_38:
        /*000c*/ 	.word	0x00000000
        /*0010*/ 	.short	0x0001
        /*0012*/ 	.short	0x0008
        /*0014*/ 	.byte	0x00, 0xf0, 0x11, 0x00


	//----- nvinfo : EIATTR_KPARAM_INFO
	.align		4
.L_39:
        /*0018*/ 	.byte	0x04, 0x17
        /*001a*/ 	.short	(.L_41 - .L_40)
.L_40:
        /*001c*/ 	.word	0x00000000
        /*0020*/ 	.short	0x0000
        /*0022*/ 	.short	0x0000
        /*0024*/ 	.byte	0x00, 0xf5, 0x21, 0x00


	//----- nvinfo : EIATTR_SPARSE_MMA_MASK
	.align		4
.L_41:
        /*0028*/ 	.byte	0x03, 0x50
        /*002a*/ 	.short	0x0000


	//----- nvinfo : EIATTR_MAXREG_COUNT
	.align		4
        /*002c*/ 	.byte	0x03, 0x1b
        /*002e*/ 	.short	0x00ff


	//----- nvinfo : EIATTR_MERCURY_ISA_VERSION
	.align		4
        /*0030*/ 	.byte	0x03, 0x5f
        /*0032*/ 	.short	0x0101


	//----- nvinfo : EIATTR_VRC_CTA_INIT_COUNT
	.align		4
        /*0034*/ 	.byte	0x02, 0x4a
	.zero		1
	.zero		1


	//----- nvinfo : EIATTR_EXIT_INSTR_OFFSETS
	.align		4
        /*0038*/ 	.byte	0x04, 0x1c
        /*003a*/ 	.short	(.L_43 - .L_42)


	//   ....[0]....
.L_42:
        /*003c*/ 	.word	0x00000070


	//   ....[1]....
        /*0040*/ 	.word	0x000000c0


	//----- nvinfo : EIATTR_CBANK_PARAM_SIZE
	.align		4
.L_43:
        /*0044*/ 	.byte	0x03, 0x19
        /*0046*/ 	.short	0x000c


	//----- nvinfo : EIATTR_PARAM_CBANK
	.align		4
        /*0048*/ 	.byte	0x04, 0x0a
        /*004a*/ 	.short	(.L_45 - .L_44)
	.align		4
.L_44:
        /*004c*/ 	.word	index@(.nv.constant0._Z13fillAscendingPii)
        /*0050*/ 	.short	0x0380
        /*0052*/ 	.short	0x000c


	//----- nvinfo : EIATTR_SW_WAR
	.align		4
.L_45:
        /*0054*/ 	.byte	0x04, 0x36
        /*0056*/ 	.short	(.L_47 - .L_46)
.L_46:
        /*0058*/ 	.word	0x00000008
.L_47:


//--------------------- .nv.callgraph             --------------------------
	.section	.nv.callgraph,"",@"SHT_CUDA_CALLGRAPH"
	.align	4
	.sectionentsize	8
	.align		4
        /*0000*/ 	.word	0x00000000
	.align		4
        /*0004*/ 	.word	0xffffffff
	.align		4
        /*0008*/ 	.word	0x00000000
	.align		4
        /*000c*/ 	.word	0xfffffffe
	.align		4
        /*0010*/ 	.word	0x00000000
	.align		4
        /*0014*/ 	.word	0xfffffffd
	.align		4
        /*0018*/ 	.word	0x00000000
	.align		4
        /*001c*/ 	.word	0xfffffffc


//--------------------- .text._Z16tiledMergeKernelPiiS_iS_i --------------------------
	.section	.text._Z16tiledMergeKernelPiiS_iS_i,"ax",@progbits
	.align	128
        .global         _Z16tiledMergeKernelPiiS_iS_i
        .type           _Z16tiledMergeKernelPiiS_iS_i,@function
        .size           _Z16tiledMergeKernelPiiS_iS_i,(.L_x_62 - _Z16tiledMergeKernelPiiS_iS_i)
        .other          _Z16tiledMergeKernelPiiS_iS_i,@"STO_CUDA_ENTRY STV_DEFAULT"
_Z16tiledMergeKernelPiiS_iS_i:
.text._Z16tiledMergeKernelPiiS_iS_i:
[----:B------:R-:W-:Y:S01]  /*0000*/  LDC R1, c[0x0][0x37c] ;  /* 0x0000df00ff017b82 */ /* 0x000fe20000000800 */
[----:B------:R-:W0:Y:S01]  /*0010*/  LDCU UR6, c[0x0][0x370] ;  /* 0x00006e00ff0677ac */ /* 0x000e220008000800 */
[----:B------:R-:W1:Y:S01]  /*0020*/  LDCU UR4, c[0x0][0x398] ;  /* 0x00007300ff0477ac */ /* 0x000e620008000800 */
[----:B------:R-:W1:Y:S01]  /*0030*/  LDCU UR5, c[0x0][0x388] ;  /* 0x00007100ff0577ac */ /* 0x000e620008000800 */
[----:B0-----:R-:W-:-:S04]  /*0040*/  I2FP.F32.U32 R6, UR6 ;  /* 0x0000000600067c45 */ /* 0x001fc80008201000 */
[----:B------:R-:W0:Y:S01]  /*0050*/  S2UR UR6, SR_CTAID.X ;  /* 0x00000000000679c3 */ /* 0x000e220000002500 */
[----:B------:R-:W2:Y:S01]  /*0060*/  MUFU.RCP R3, R6 ;  /* 0x0000000600037308 */ /* 0x000ea20000001000 */
[----:B-1----:R-:W-:-:S06]  /*0070*/  UIADD3 UR4, UPT, UPT, UR4, UR5, URZ ;  /* 0x0000000504047290 */ /* 0x002fcc000fffe0ff */
[----:B------:R-:W-:-:S04]  /*0080*/  I2FP.F32.S32 R0, UR4 ;  /* 0x0000000400007c45 */ /* 0x000fc80008201400 */
[----:B------:R-:W1:Y:S01]  /*0090*/  FCHK P0, R0, R6 ;  /* 0x0000000600007302 */ /* 0x000e620000000000 */
[----:B--2---:R-:W-:-:S04]  /*00a0*/  FFMA R2, -R6, R3, 1 ;  /* 0x3f80000006027423 */ /* 0x004fc80000000103 */
[----:B------:R-:W-:Y:S01]  /*00b0*/  FFMA R3, R3, R2, R3 ;  /* 0x0000000203037223 */ /* 0x000fe20000000003 */
[----:B0-----:R-:W-:-:S03]  /*00c0*/  I2FP.F32.U32 R2, UR6 ;  /* 0x0000000600027c45 */ /* 0x001fc60008201000 */
[----:B------:R-:W-:-:S04]  /*00d0*/  FFMA R4, R0, R3, RZ ;  /* 0x0000000300047223 */ /* 0x000fc800000000ff */
[----:B------:R-:W-:-:S04]  /*00e0*/  FFMA R5, -R6, R4, R0 ;  /* 0x0000000406057223 */ /* 0x000fc80000000100 */
[----:B------:R-:W-:Y:S01]  /*00f0*/  FFMA R4, R3, R5, R4 ;  /* 0x0000000503047223 */ /* 0x000fe20000000004 */
[----:B-1----:R-:W-:Y:S06]  /*0100*/  @!P0 BRA `(.L_x_0) ;  /* 0x0000000000108947 */ /* 0x002fec0003800000 */
[----:B------:R-:W-:Y:S01]  /*0110*/  IMAD.MOV.U32 R5, RZ, RZ, R0 ;  /* 0x000000ffff057224 */ /* 0x000fe200078e0000 */
[----:B------:R-:W-:-:S07]  /*0120*/  MOV R12, 0x140 ;  /* 0x00000140000c7802 */ /* 0x000fce0000000f00 */
[----:B------:R-:W-:Y:S05]  /*0130*/  CALL.REL.NOINC `($__internal_0_$__cuda_sm3x_div_rn_noftz_f32_slowpath) ;  /* 0x0000002400ec7944 */ /* 0x000fea0003c00000 */
[----:B------:R-:W-:-:S07]  /*0140*/  IMAD.MOV.U32 R4, RZ, RZ, R5 ;  /* 0x000000ffff047224 */ /* 0x000fce00078e0005 */
.L_x_0:
[----:B------:R-:W0:Y:S01]  /*0150*/  S2R R7, SR_TID.X ;  /* 0x0000000000077919 */ /* 0x000e220000002100 */
[----:B------:R-:W1:Y:S01]  /*0160*/  FRND.CEIL R3, R4 ;  /* 0x0000000400037307 */ /* 0x000e620000209000 */
[----:B------:R-:W2:Y:S01]  /*0170*/  LDCU.64 UR10, c[0x0][0x358] ;  /* 0x00006b00ff0a77ac */ /* 0x000ea20008000a00 */
[----:B------:R-:W-:Y:S06]  /*0180*/  BSSY.RECONVERGENT B0, `(.L_x_1) ;  /* 0x0000075000007945 */ /* 0x000fec0003800200 */
[----:B------:R-:W3:Y:S01]  /*0190*/  F2I.CEIL.NTZ R0, R4 ;  /* 0x0000000400007305 */ /* 0x000ee2000020b100 */
[----:B-1----:R-:W-:-:S07]  /*01a0*/  FMUL R3, R2, R3 ;  /* 0x0000000302037220 */ /* 0x002fce0000400000 */
[----:B------:R-:W1:Y:S01]  /*01b0*/  F2I.TRUNC.NTZ R3, R3 ;  /* 0x0000000300037305 */ /* 0x000e62000020f100 */
[----:B---3--:R-:W-:-:S05]  /*01c0*/  IMAD R2, R0, UR6, R0 ;  /* 0x0000000600027c24 */ /* 0x008fca000f8e0200 */
[----:B------:R-:W-:Y:S02]  /*01d0*/  VIMNMX.U32 R2, PT, PT, R2, UR4, PT ;  /* 0x0000000402027c48 */ /* 0x000fe4000bfe0000 */
[----:B0-----:R-:W-:-:S13]  /*01e0*/  ISETP.NE.AND P0, PT, R7, RZ, PT ;  /* 0x000000ff0700720c */ /* 0x001fda0003f05270 */
[----:B-12---:R-:W-:Y:S05]  /*01f0*/  @P0 BRA `(.L_x_2) ;  /* 0x0000000400b40947 */ /* 0x006fea0003800000 */
[----:B------:R-:W0:Y:S01]  /*0200*/  LDCU UR5, c[0x0][0x398] ;  /* 0x00007300ff0577ac */ /* 0x000e220008000800 */
[----:B------:R-:W1:Y:S01]  /*0210*/  LDC R0, c[0x0][0x388] ;  /* 0x0000e200ff007b82 */ /* 0x000e620000000800 */
[----:B------:R-:W2:Y:S07]  /*0220*/  LDCU UR4, c[0x0][0x388] ;  /* 0x00007100ff0477ac */ /* 0x000eae0008000800 */
[----:B------:R-:W3:Y:S08]  /*0230*/  LDC R11, c[0x0][0x398] ;  /* 0x0000e600ff0b7b82 */ /* 0x000ef00000000800 */
[----:B------:R-:W4:Y:S01]  /*0240*/  LDC.64 R4, c[0x0][0x380] ;  /* 0x0000e000ff047b82 */ /* 0x000f220000000a00 */
[C---:B0-----:R-:W-:Y:S01]  /*0250*/  VIADD R6, R3.reuse, -UR5 ;  /* 0x8000000503067c36 */ /* 0x041fe20008000000 */
[C---:B------:R-:W-:Y:S01]  /*0260*/  ISETP.GE.AND P0, PT, R3.reuse, UR5, PT ;  /* 0x0000000503007c0c */ /* 0x040fe2000bf06270 */
[C---:B--2---:R-:W-:Y:S01]  /*0270*/  VIADD R17, R3.reuse, -UR4 ;  /* 0x8000000403117c36 */ /* 0x044fe20008000000 */
[----:B------:R-:W-:-:S04]  /*0280*/  VIMNMX R21, PT, PT, R3, UR4, PT ;  /* 0x0000000403157c48 */ /* 0x000fc8000bfe0100 */
[----:B------:R-:W0:Y:S01]  /*0290*/  LDC.64 R8, c[0x0][0x390] ;  /* 0x0000e400ff087b82 */ /* 0x000e220000000a00 */
[C---:B------:R-:W-:Y:S02]  /*02a0*/  ISETP.GE.AND P1, PT, R3.reuse, UR4, PT ;  /* 0x0000000403007c0c */ /* 0x040fe4000bf26270 */
[----:B------:R-:W-:Y:S01]  /*02b0*/  SEL R6, R6, RZ, P0 ;  /* 0x000000ff06067207 */ /* 0x000fe20000000000 */
[----:B------:R-:W-:Y:S01]  /*02c0*/  IMAD.IADD R16, R3, 0x1, -R21 ;  /* 0x0000000103107824 */ /* 0x000fe200078e0a15 */
[----:B------:R-:W-:-:S09]  /*02d0*/  SEL R17, R17, RZ, P1 ;  /* 0x000000ff11117207 */ /* 0x000fd20000800000 */
.L_x_5:
[----:B---3--:R-:W-:Y:S01]  /*02e0*/  ISETP.GE.AND P0, PT, R16, R11, PT ;  /* 0x0000000b1000720c */ /* 0x008fe20003f06270 */
[----:B------:R-:W-:Y:S02]  /*02f0*/  IMAD.MOV.U32 R19, RZ, RZ, R21 ;  /* 0x000000ffff137224 */ /* 0x000fe400078e0015 */
[----:B------:R-:W-:Y:S01]  /*0300*/  IMAD.MOV.U32 R10, RZ, RZ, R16 ;  /* 0x000000ffff0a7224 */ /* 0x000fe200078e0010 */
[----:B------:R-:W-:-:S13]  /*0310*/  ISETP.LT.OR P0, PT, R21, 0x1, P0 ;  /* 0x000000011500780c */ /* 0x000fda0000701670 */
[----:B------:R-:W-:Y:S05]  /*0320*/  @P0 BRA `(.L_x_3) ;  /* 0x0000000000340947 */ /* 0x000fea0003800000 */
[----:B------:R-:W-:Y:S02]  /*0330*/  VIADD R15, R21, 0xffffffff ;  /* 0xffffffff150f7836 */ /* 0x000fe40000000000 */
[----:B0-----:R-:W-:-:S04]  /*0340*/  IMAD.WIDE R12, R16, 0x4, R8 ;  /* 0x00000004100c7825 */ /* 0x001fc800078e0208 */
[----:B----4-:R-:W-:Y:S02]  /*0350*/  IMAD.WIDE.U32 R14, R15, 0x4, R4 ;  /* 0x000000040f0e7825 */ /* 0x010fe400078e0004 */
[----:B------:R-:W2:Y:S04]  /*0360*/  LDG.E R13, desc[UR10][R12.64] ;  /* 0x0000000a0c0d7981 */ /* 0x000ea8000c1e1900 */
[----:B------:R-:W2:Y:S02]  /*0370*/  LDG.E R14, desc[UR10][R14.64] ;  /* 0x0000000a0e0e7981 */ /* 0x000ea4000c1e1900 */
[----:B--2---:R-:W-:-:S13]  /*0380*/  ISETP.GT.AND P1, PT, R14, R13, PT ;  /* 0x0000000d0e00720c */ /* 0x004fda0003f24270 */
[----:B------:R-:W-:Y:S01]  /*0390*/  @P1 IADD3 R18, PT, PT, R21, 0x1, -R6 ;  /* 0x0000000115121810 */ /* 0x000fe20007ffe806 */
[----:B------:R-:W-:Y:S01]  /*03a0*/  @P1 IMAD.MOV.U32 R17, RZ, RZ, R10 ;  /* 0x000000ffff111224 */ /* 0x000fe200078e000a */
[----:B------:R-:W-:Y:S02]  /*03b0*/  @P1 PLOP3.LUT P0, PT, PT, PT, PT, 0x8, 0x80 ;  /* 0x000000000080181c */ /* 0x000fe40003f0e170 */
[----:B------:R-:W-:-:S05]  /*03c0*/  @P1 SHF.R.S32.HI R18, RZ, 0x1, R18 ;  /* 0x00000001ff121819 */ /* 0x000fca0000011412 */
[--C-:B------:R-:W-:Y:S02]  /*03d0*/  @P1 IMAD.IADD R16, R16, 0x1, R18.reuse ;  /* 0x0000000110101824 */ /* 0x100fe400078e0212 */
[----:B------:R-:W-:Y:S01]  /*03e0*/  @P1 IMAD.IADD R21, R21, 0x1, -R18 ;  /* 0x0000000115151824 */ /* 0x000fe200078e0a12 */
[----:B------:R-:W-:Y:S06]  /*03f0*/  @P1 BRA `(.L_x_4) ;  /* 0x0000000000481947 */ /* 0x000fec0003800000 */
.L_x_3:
[----:B-1----:R-:W-:Y:S02]  /*0400*/  ISETP.GE.AND P1, PT, R21, R0, PT ;  /* 0x000000001500720c */ /* 0x002fe40003f26270 */
[----:B------:R-:W-:Y:S02]  /*0410*/  PLOP3.LUT P0, PT, PT, PT, PT, 0x80, 0x8 ;  /* 0x000000000008781c */ /* 0x000fe40003f0f070 */
[----:B------:R-:W-:-:S13]  /*0420*/  ISETP.LT.OR P1, PT, R16, 0x1, P1 ;  /* 0x000000011000780c */ /* 0x000fda0000f21670 */
[----:B------:R-:W-:Y:S05]  /*0430*/  @P1 BRA `(.L_x_4) ;  /* 0x0000000000381947 */ /* 0x000fea0003800000 */
[----:B------:R-:W-:Y:S02]  /*0440*/  VIADD R13, R10, 0xffffffff ;  /* 0xffffffff0a0d7836 */ /* 0x000fe40000000000 */
[----:B----4-:R-:W-:-:S04]  /*0450*/  IMAD.WIDE R14, R19, 0x4, R4 ;  /* 0x00000004130e7825 */ /* 0x010fc800078e0204 */
[----:B0-----:R-:W-:Y:S02]  /*0460*/  IMAD.WIDE.U32 R12, R13, 0x4, R8 ;  /* 0x000000040d0c7825 */ /* 0x001fe400078e0008 */
[----:B------:R-:W2:Y:S04]  /*0470*/  LDG.E R15, desc[UR10][R14.64] ;  /* 0x0000000a0e0f7981 */ /* 0x000ea8000c1e1900 */
[----:B------:R-:W2:Y:S01]  /*0480*/  LDG.E R12, desc[UR10][R12.64] ;  /* 0x0000000a0c0c7981 */ /* 0x000ea2000c1e1900 */
[----:B------:R-:W-:Y:S01]  /*0490*/  IMAD.MOV.U32 R21, RZ, RZ, R19 ;  /* 0x000000ffff157224 */ /* 0x000fe200078e0013 */
[----:B--2---:R-:W-:-:S13]  /*04a0*/  ISETP.GE.AND P1, PT, R12, R15, PT ;  /* 0x0000000f0c00720c */ /* 0x004fda0003f26270 */
[----:B------:R-:W-:Y:S01]  /*04b0*/  @P1 IADD3 R16, PT, PT, R10, 0x1, -R17 ;  /* 0x000000010a101810 */ /* 0x000fe20007ffe811 */
[----:B------:R-:W-:Y:S01]  /*04c0*/  @P1 IMAD.MOV.U32 R6, RZ, RZ, R19 ;  /* 0x000000ffff061224 */ /* 0x000fe200078e0013 */
[----:B------:R-:W-:Y:S02]  /*04d0*/  @P1 PLOP3.LUT P0, PT, PT, PT, PT, 0x8, 0x80 ;  /* 0x000000000080181c */ /* 0x000fe40003f0e170 */
[----:B------:R-:W-:Y:S01]  /*04e0*/  @P1 SHF.R.S32.HI R18, RZ, 0x1, R16 ;  /* 0x00000001ff121819 */ /* 0x000fe20000011410 */
[----:B------:R-:W-:-:S04]  /*04f0*/  IMAD.MOV.U32 R16, RZ, RZ, R10 ;  /* 0x000000ffff107224 */ /* 0x000fc800078e000a */
[--C-:B------:R-:W-:Y:S02]  /*0500*/  @P1 IMAD.IADD R21, R19, 0x1, R18.reuse ;  /* 0x0000000113151824 */ /* 0x100fe400078e0212 */
[----:B------:R-:W-:-:S07]  /*0510*/  @P1 IMAD.IADD R16, R10, 0x1, -R18 ;  /* 0x000000010a101824 */ /* 0x000fce00078e0a12 */
.L_x_4:
[----:B------:R-:W-:Y:S05]  /*0520*/  @!P0 BRA `(.L_x_5) ;  /* 0xfffffffc006c8947 */ /* 0x000fea000383ffff */
[----:B------:R-:W2:Y:S01]  /*0530*/  S2UR UR5, SR_CgaCtaId ;  /* 0x00000000000579c3 */ /* 0x000ea20000008800 */
[----:B------:R-:W-:Y:S01]  /*0540*/  UMOV UR4, 0x400 ;  /* 0x0000040000047882 */ /* 0x000fe20000000000 */
[C---:B------:R-:W-:Y:S01]  /*0550*/  ISETP.GE.AND P0, PT, R2.reuse, R11, PT ;  /* 0x0000000b0200720c */ /* 0x040fe20003f06270 */
[----:B------:R-:W-:-:S05]  /*0560*/  IMAD.IADD R11, R2, 0x1, -R11 ;  /* 0x00000001020b7824 */ /* 0x000fca00078e0a0b */
[----:B-1----:R-:W1:Y:S01]  /*0570*/  LDC R0, c[0x0][0x388] ;  /* 0x0000e200ff007b82 */ /* 0x002e620000000800 */
[----:B------:R-:W-:-:S07]  /*0580*/  SEL R14, R11, RZ, P0 ;  /* 0x000000ff0b0e7207 */ /* 0x000fce0000000000 */
[----:B------:R-:W3:Y:S01]  /*0590*/  LDC R6, c[0x0][0x398] ;  /* 0x0000e600ff067b82 */ /* 0x000ee20000000800 */
[----:B--2---:R-:W-:-:S07]  /*05a0*/  ULEA UR4, UR5, UR4, 0x18 ;  /* 0x0000000405047291 */ /* 0x004fce000f8ec0ff */
[----:B----4-:R-:W2:Y:S01]  /*05b0*/  LDC.64 R4, c[0x0][0x380] ;  /* 0x0000e000ff047b82 */ /* 0x010ea20000000a00 */
[----:B------:R-:W4:Y:S07]  /*05c0*/  LDCU UR5, c[0x0][0x388] ;  /* 0x00007100ff0577ac */ /* 0x000f2e0008000800 */
[----:B0-----:R-:W0:Y:S01]  /*05d0*/  LDC.64 R8, c[0x0][0x390] ;  /* 0x0000e400ff087b82 */ /* 0x001e220000000a00 */
[----:B------:R5:W-:Y:S01]  /*05e0*/  STS [UR4], R21 ;  /* 0x00000015ff007988 */ /* 0x000be20008000804 */
[C---:B----4-:R-:W-:Y:S01]  /*05f0*/  VIADD R16, R2.reuse, -UR5 ;  /* 0x8000000502107c36 */ /* 0x050fe20008000000 */
[----:B------:R-:W-:-:S02]  /*0600*/  VIMNMX R19, PT, PT, R2, UR5, PT ;  /* 0x0000000502137c48 */ /* 0x000fc4000bfe0100 */
[----:B------:R-:W-:-:S03]  /*0610*/  ISETP.GE.AND P1, PT, R2, UR5, PT ;  /* 0x0000000502007c0c */ /* 0x000fc6000bf26270 */
[----:B-----5:R-:W-:Y:S01]  /*0620*/  IMAD.IADD R21, R2, 0x1, -R19 ;  /* 0x0000000102157824 */ /* 0x020fe200078e0a13 */
[----:B-1----:R-:W-:-:S09]  /*0630*/  SEL R16, R16, RZ, P1 ;  /* 0x000000ff10107207 */ /* 0x002fd20000800000 */
.L_x_8:
[----:B---3--:R-:W-:Y:S01]  /*0640*/  ISETP.GE.AND P0, PT, R21, R6, PT ;  /* 0x000000061500720c */ /* 0x008fe20003f06270 */
[----:B------:R-:W-:Y:S02]  /*0650*/  IMAD.MOV.U32 R17, RZ, RZ, R19 ;  /* 0x000000ffff117224 */ /* 0x000fe400078e0013 */
[----:B------:R-:W-:Y:S01]  /*0660*/  IMAD.MOV.U32 R15, RZ, RZ, R21 ;  /* 0x000000ffff0f7224 */ /* 0x000fe200078e0015 */
[----:B------:R-:W-:-:S13]  /*0670*/  ISETP.LT.OR P0, PT, R19, 0x1, P0 ;  /* 0x000000011300780c */ /* 0x000fda0000701670 */
[----:B------:R-:W-:Y:S05]  /*0680*/  @P0 BRA `(.L_x_6) ;  /* 0x0000000000340947 */ /* 0x000fea0003800000 */
[----:B------:R-:W-:Y:S02]  /*0690*/  VIADD R13, R19, 0xffffffff ;  /* 0xffffffff130d7836 */ /* 0x000fe40000000000 */
[----:B0-----:R-:W-:-:S04]  /*06a0*/  IMAD.WIDE R10, R21, 0x4, R8 ;  /* 0x00000004150a7825 */ /* 0x001fc800078e0208 */
[----:B--2---:R-:W-:Y:S02]  /*06b0*/  IMAD.WIDE.U32 R12, R13, 0x4, R4 ;  /* 0x000000040d0c7825 */ /* 0x004fe400078e0004 */
        /* <DEDUP_REMOVED lines=10> */
.L_x_6:
[----:B------:R-:W-:Y:S02]  /*0760*/  ISETP.GE.AND P1, PT, R19, R0, PT ;  /* 0x000000001300720c */ /* 0x000fe40003f26270 */
[----:B------:R-:W-:Y:S02]  /*0770*/  PLOP3.LUT P0, PT, PT, PT, PT, 0x80, 0x8 ;  /* 0x000000000008781c */ /* 0x000fe40003f0f070 */
[----:B------:R-:W-:-:S13]  /*0780*/  ISETP.LT.OR P1, PT, R21, 0x1, P1 ;  /* 0x000000011500780c */ /* 0x000fda0000f21670 */
[----:B------:R-:W-:Y:S05]  /*0790*/  @P1 BRA `(.L_x_7) ;  /* 0x0000000000381947 */ /* 0x000fea0003800000 */
[----:B------:R-:W-:Y:S02]  /*07a0*/  VIADD R11, R15, 0xffffffff ;  /* 0xffffffff0f0b7836 */ /* 0x000fe40000000000 */
[----:B--2---:R-:W-:-:S04]  /*07b0*/  IMAD.WIDE R12, R17, 0x4, R4 ;  /* 0x00000004110c7825 */ /* 0x004fc800078e0204 */
[----:B0-----:R-:W-:Y:S02]  /*07c0*/  IMAD.WIDE.U32 R10, R11, 0x4, R8 ;  /* 0x000000040b0a7825 */ /* 0x001fe400078e0008 */
[----:B------:R-:W2:Y:S04]  /*07d0*/  LDG.E R13, desc[UR10][R12.64] ;  /* 0x0000000a0c0d7981 */ /* 0x000ea8000c1e1900 */
[----:B------:R-:W2:Y:S01]  /*07e0*/  LDG.E R10, desc[UR10][R10.64] ;  /* 0x0000000a0a0a7981 */ /* 0x000ea2000c1e1900 */
[----:B------:R-:W-:Y:S02]  /*07f0*/  IMAD.MOV.U32 R19, RZ, RZ, R17 ;  /* 0x000000ffff137224 */ /* 0x000fe400078e0011 */
[----:B------:R-:W-:Y:S01]  /*0800*/  IMAD.MOV.U32 R21, RZ, RZ, R15 ;  /* 0x000000ffff157224 */ /* 0x000fe200078e000f */
[----:B--2---:R-:W-:-:S13]  /*0810*/  ISETP.GE.AND P1, PT, R10, R13, PT ;  /* 0x0000000d0a00720c */ /* 0x004fda0003f26270 */
[----:B------:R-:W-:Y:S01]  /*0820*/  @P1 IADD3 R18, PT, PT, R15, 0x1, -R16 ;  /* 0x000000010f121810 */ /* 0x000fe20007ffe810 */
[----:B------:R-:W-:Y:S01]  /*0830*/  @P1 IMAD.MOV.U32 R14, RZ, RZ, R17 ;  /* 0x000000ffff0e1224 */ /* 0x000fe200078e0011 */
[----:B------:R-:W-:Y:S02]  /*0840*/  @P1 PLOP3.LUT P0, PT, PT, PT, PT, 0x8, 0x80 ;  /* 0x000000000080181c */ /* 0x000fe40003f0e170 */
[----:B------:R-:W-:-:S05]  /*0850*/  @P1 SHF.R.S32.HI R18, RZ, 0x1, R18 ;  /* 0x00000001ff121819 */ /* 0x000fca0000011412 */
[--C-:B------:R-:W-:Y:S02]  /*0860*/  @P1 IMAD.IADD R19, R17, 0x1, R18.reuse ;  /* 0x0000000111131824 */ /* 0x100fe400078e0212 */
[----:B------:R-:W-:-:S07]  /*0870*/  @P1 IMAD.IADD R21, R15, 0x1, -R18 ;  /* 0x000000010f151824 */ /* 0x000fce00078e0a12 */
.L_x_7:
[----:B------:R-:W-:Y:S05]  /*0880*/  @!P0 BRA `(.L_x_8) ;  /* 0xfffffffc006c8947 */ /* 0x000fea000383ffff */
[----:B------:R-:W1:Y:S01]  /*0890*/  S2UR UR5, SR_CgaCtaId ;  /* 0x00000000000579c3 */ /* 0x000e620000008800 */
[----:B------:R-:W-:Y:S02]  /*08a0*/  UMOV UR4, 0x400 ;  /* 0x0000040000047882 */ /* 0x000fe40000000000 */
[----:B-1----:R-:W-:-:S09]  /*08b0*/  ULEA UR4, UR5, UR4, 0x18 ;  /* 0x0000000405047291 */ /* 0x002fd2000f8ec0ff */
[----:B------:R1:W-:Y:S03]  /*08c0*/  STS [UR4+0x4], R19 ;  /* 0x00000413ff007988 */ /* 0x0003e60008000804 */
.L_x_2:
[----:B------:R-:W-:Y:S05]  /*08d0*/  BSYNC.RECONVERGENT B0 ;  /* 0x0000000000007941 */ /* 0x000fea0003800200 */
.L_x_1:
[----:B------:R-:W3:Y:S08]  /*08e0*/  S2UR UR5, SR_CgaCtaId ;  /* 0x00000000000579c3 */ /* 0x000ef00000008800 */
[----:B------:R-:W-:Y:S01]  /*08f0*/  BAR.SYNC.DEFER_BLOCKING 0x0 ;  /* 0x0000000000007b1d */ /* 0x000fe20000010000 */
[----:B------:R-:W-:-:S05]  /*0900*/  IMAD.IADD R0, R2, 0x1, -R3 ;  /* 0x0000000102007824 */ /* 0x000fca00078e0a03 */
[----:B------:R-:W4:Y:S01]  /*0910*/  LDCU UR6, c[0x0][0x3a8] ;  /* 0x00007500ff0677ac */ /* 0x000f220008000800 */
[----:B--2---:R-:W-:Y:S01]  /*0920*/  I2FP.F32.S32 R5, R0 ;  /* 0x0000000000057245 */ /* 0x004fe20000201400 */
[----:B------:R-:W-:Y:S02]  /*0930*/  UMOV UR4, 0x400 ;  /* 0x0000040000047882 */ /* 0x000fe40000000000 */
[----:B---3--:R-:W-:Y:S01]  /*0940*/  ULEA UR4, UR5, UR4, 0x18 ;  /* 0x0000000405047291 */ /* 0x008fe2000f8ec0ff */
[----:B----4-:R-:W-:-:S04]  /*0950*/  I2FP.F32.S32 R6, UR6 ;  /* 0x0000000600067c45 */ /* 0x010fc80008201400 */
[----:B------:R-:W2:Y:S04]  /*0960*/  MUFU.RCP R11, R6 ;  /* 0x00000006000b7308 */ /* 0x000ea80000001000 */
[----:B0-----:R-:W0:Y:S01]  /*0970*/  LDS.64 R8, [UR4] ;  /* 0x00000004ff087984 */ /* 0x001e220008000a00 */
[----:B------:R-:W-:Y:S06]  /*0980*/  BAR.SYNC.DEFER_BLOCKING 0x0 ;  /* 0x0000000000007b1d */ /* 0x000fec0000010000 */
[----:B------:R-:W3:Y:S01]  /*0990*/  FCHK P0, R5, R6 ;  /* 0x0000000605007302 */ /* 0x000ee20000000000 */
[----:B--2---:R-:W-:-:S04]  /*09a0*/  FFMA R4, -R6, R11, 1 ;  /* 0x3f80000006047423 */ /* 0x004fc8000000010b */
[----:B------:R-:W-:-:S04]  /*09b0*/  FFMA R4, R11, R4, R11 ;  /* 0x000000040b047223 */ /* 0x000fc8000000000b */
[----:B------:R-:W-:-:S04]  /*09c0*/  FFMA R11, R5, R4, RZ ;  /* 0x00000004050b7223 */ /* 0x000fc800000000ff */
[----:B------:R-:W-:-:S04]  /*09d0*/  FFMA R12, -R6, R11, R5 ;  /* 0x0000000b060c7223 */ /* 0x000fc80000000105 */
[----:B------:R-:W-:Y:S01]  /*09e0*/  FFMA R11, R4, R12, R11 ;  /* 0x0000000c040b7223 */ /* 0x000fe2000000000b */
[--C-:B0-----:R-:W-:Y:S02]  /*09f0*/  IMAD.IADD R10, R3, 0x1, -R8.reuse ;  /* 0x00000001030a7824 */ /* 0x101fe400078e0a08 */
[----:B------:R-:W-:-:S03]  /*0a00*/  IMAD.IADD R4, R9, 0x1, -R8 ;  /* 0x0000000109047824 */ /* 0x000fc600078e0a08 */
[----:B------:R-:W-:Y:S01]  /*0a10*/  IADD3 R2, PT, PT, R2, -R10, -R9 ;  /* 0x8000000a02027210 */ /* 0x000fe20007ffe809 */
[----:B---3--:R-:W-:Y:S06]  /*0a20*/  @!P0 BRA `(.L_x_9) ;  /* 0x00000000000c8947 */ /* 0x008fec0003800000 */
[----:B------:R-:W-:-:S07]  /*0a30*/  MOV R12, 0xa50 ;  /* 0x00000a50000c7802 */ /* 0x000fce0000000f00 */
[----:B-1----:R-:W-:Y:S05]  /*0a40*/  CALL.REL.NOINC `($__internal_0_$__cuda_sm3x_div_rn_noftz_f32_slowpath) ;  /* 0x0000001c00a87944 */ /* 0x002fea0003c00000 */
[----:B------:R-:W-:-:S07]  /*0a50*/  IMAD.MOV.U32 R11, RZ, RZ, R5 ;  /* 0x000000ffff0b7224 */ /* 0x000fce00078e0005 */
.L_x_9:
[----:B------:R-:W0:Y:S02]  /*0a60*/  F2I.CEIL.NTZ R5, R11 ;  /* 0x0000000b00057305 */ /* 0x000e24000020b100 */
[----:B0-----:R-:W-:-:S13]  /*0a70*/  ISETP.GE.AND P0, PT, R5, 0x1, PT ;  /* 0x000000010500780c */ /* 0x001fda0003f06270 */
[----:B------:R-:W-:Y:S05]  /*0a80*/  @!P0 EXIT ;  /* 0x000000000000894d */ /* 0x000fea0003800000 */
[----:B------:R-:W0:Y:S01]  /*0a90*/  S2UR UR5, SR_CgaCtaId ;  /* 0x00000000000579c3 */ /* 0x000e220000008800 */
[----:B------:R-:W2:Y:S01]  /*0aa0*/  LDCU UR6, c[0x0][0x3a8] ;  /* 0x00007500ff0677ac */ /* 0x000ea20008000800 */
[--C-:B------:R-:W-:Y:S01]  /*0ab0*/  IMAD.IADD R6, R8, 0x1, R7.reuse ;  /* 0x0000000108067824 */ /* 0x100fe200078e0207 */
[----:B------:R-:W-:Y:S01]  /*0ac0*/  CS2R R8, SRZ ;  /* 0x0000000000087805 */ /* 0x000fe2000001ff00 */
[----:B------:R-:W-:Y:S01]  /*0ad0*/  IMAD.IADD R7, R10, 0x1, R7 ;  /* 0x000000010a077824 */ /* 0x000fe200078e0207 */
[----:B------:R-:W-:Y:S01]  /*0ae0*/  UMOV UR4, 0x400 ;  /* 0x0000040000047882 */ /* 0x000fe20000000000 */
[----:B------:R-:W-:Y:S01]  /*0af0*/  IMAD.MOV.U32 R13, RZ, RZ, RZ ;  /* 0x000000ffff0d7224 */ /* 0x000fe200078e00ff */
[----:B------:R-:W3:Y:S01]  /*0b00*/  LDCU UR9, c[0x0][0x360] ;  /* 0x00006c00ff0977ac */ /* 0x000ee20008000800 */
[----:B0-----:R-:W-:-:S04]  /*0b10*/  ULEA UR4, UR5, UR4, 0x18 ;  /* 0x0000000405047291 */ /* 0x001fc8000f8ec0ff */
[----:B--2---:R-:W-:-:S03]  /*0b20*/  ULEA UR6, UR6, UR4, 0x2 ;  /* 0x0000000406067291 */ /* 0x004fc6000f8e10ff */
[----:B---3--:R-:W-:-:S09]  /*0b30*/  UMOV UR4, URZ ;  /* 0x000000ff00047c82 */ /* 0x008fd20008000000 */
.L_x_51:
[----:B------:R-:W0:Y:S01]  /*0b40*/  LDCU UR5, c[0x0][0x3a8] ;  /* 0x00007500ff0577ac */ /* 0x000e220008000800 */
[----:B------:R-:W2:Y:S01]  /*0b50*/  S2R R18, SR_TID.X ;  /* 0x0000000000127919 */ /* 0x000ea20000002100 */
[----:B0-----:R-:W-:-:S05]  /*0b60*/  IMAD.U32 R12, RZ, RZ, UR5 ;  /* 0x00000005ff0c7e24 */ /* 0x001fca000f8e00ff */
[----:B------:R-:W-:-:S13]  /*0b70*/  ISETP.GE.AND P0, PT, R12, 0x1, PT ;  /* 0x000000010c00780c */ /* 0x000fda0003f06270 */
[----:B--2---:R-:W-:Y:S05]  /*0b80*/  @!P0 BRA `(.L_x_10) ;  /* 0x00000000009c8947 */ /* 0x004fea0003800000 */
[----:B------:R-:W0:Y:S01]  /*0b90*/  LDC.64 R10, c[0x0][0x380] ;  /* 0x0000e000ff0a7b82 */ /* 0x000e220000000a00 */
[--C-:B------:R-:W-:Y:S01]  /*0ba0*/  IMAD.IADD R12, R4, 0x1, -R9.reuse ;  /* 0x00000001040c7824 */ /* 0x100fe200078e0a09 */
[----:B------:R-:W2:Y:S01]  /*0bb0*/  LDCU UR12, c[0x0][0x3a8] ;  /* 0x00007500ff0c77ac */ /* 0x000ea20008000800 */
[----:B------:R-:W-:Y:S01]  /*0bc0*/  IMAD.IADD R16, R6, 0x1, R9 ;  /* 0x0000000106107824 */ /* 0x000fe200078e0209 */
[----:B------:R-:W-:-:S06]  /*0bd0*/  UMOV UR5, URZ ;  /* 0x000000ff00057c82 */ /* 0x000fcc0008000000 */
.L_x_13:
[----:B---3--:R-:W-:Y:S01]  /*0be0*/  VIADD R17, R18, UR5 ;  /* 0x0000000512117c36 */ /* 0x008fe20008000000 */
[----:B------:R-:W-:Y:S04]  /*0bf0*/  BSSY.RECONVERGENT B0, `(.L_x_11) ;  /* 0x000000b000007945 */ /* 0x000fe80003800200 */
[----:B------:R-:W-:-:S13]  /*0c00*/  ISETP.GE.U32.AND P0, PT, R17, R12, PT ;  /* 0x0000000c1100720c */ /* 0x000fda0003f06070 */
[----:B------:R-:W-:Y:S05]  /*0c10*/  @P0 BRA `(.L_x_12) ;  /* 0x0000000000200947 */ /* 0x000fea0003800000 */
[----:B------:R-:W-:-:S04]  /*0c20*/  VIADD R15, R16, UR5 ;  /* 0x00000005100f7c36 */ /* 0x000fc80008000000 */
[----:B0-----:R-:W-:-:S06]  /*0c30*/  IMAD.WIDE.U32 R14, R15, 0x4, R10 ;  /* 0x000000040f0e7825 */ /* 0x001fcc00078e000a */
[----:B------:R-:W3:Y:S01]  /*0c40*/  LDG.E R14, desc[UR10][R14.64] ;  /* 0x0000000a0e0e7981 */ /* 0x000ee2000c1e1900 */
[----:B------:R-:W0:Y:S01]  /*0c50*/  S2UR UR8, SR_CgaCtaId ;  /* 0x00000000000879c3 */ /* 0x000e220000008800 */
[----:B------:R-:W-:Y:S02]  /*0c60*/  UMOV UR7, 0x400 ;  /* 0x0000040000077882 */ /* 0x000fe40000000000 */
[----:B0-----:R-:W-:-:S06]  /*0c70*/  ULEA UR7, UR8, UR7, 0x18 ;  /* 0x0000000708077291 */ /* 0x001fcc000f8ec0ff */
[----:B------:R-:W-:-:S05]  /*0c80*/  LEA R17, R17, UR7, 0x2 ;  /* 0x0000000711117c11 */ /* 0x000fca000f8e10ff */
[----:B---3--:R3:W-:Y:S02]  /*0c90*/  STS [R17], R14 ;  /* 0x0000000e11007388 */ /* 0x0087e40000000800 */
.L_x_12:
[----:B--2---:R-:W-:Y:S05]  /*0ca0*/  BSYNC.RECONVERGENT B0 ;  /* 0x0000000000007941 */ /* 0x004fea0003800200 */
.L_x_11:
[----:B------:R-:W-:-:S04]  /*0cb0*/  UIADD3 UR5, UPT, UPT, UR9, UR5, URZ ;  /* 0x0000000509057290 */ /* 0x000fc8000fffe0ff */
[----:B------:R-:W-:-:S09]  /*0cc0*/  UISETP.GE.AND UP0, UPT, UR5, UR12, UPT ;  /* 0x0000000c0500728c */ /* 0x000fd2000bf06270 */
[----:B------:R-:W-:Y:S05]  /*0cd0*/  BRA.U !UP0, `(.L_x_13) ;  /* 0xfffffffd08c07547 */ /* 0x000fea000b83ffff */
[----:B------:R-:W2:Y:S01]  /*0ce0*/  LDC R12, c[0x0][0x3a8] ;  /* 0x0000ea00ff0c7b82 */ /* 0x000ea20000000800 */
[----:B------:R-:W-:Y:S01]  /*0cf0*/  IADD3 R16, PT, PT, R2, -R13, RZ ;  /* 0x8000000d02107210 */ /* 0x000fe20007ffe0ff */
[----:B-1----:R-:W-:Y:S01]  /*0d00*/  IMAD.IADD R19, R7, 0x1, R13 ;  /* 0x0000000107137824 */ /* 0x002fe200078e020d */
[----:B------:R-:W-:-:S05]  /*0d10*/  UMOV UR5, URZ ;  /* 0x000000ff00057c82 */ /* 0x000fca0008000000 */
[----:B0-----:R-:W0:Y:S02]  /*0d20*/  LDC.64 R10, c[0x0][0x390] ;  /* 0x0000e400ff0a7b82 */ /* 0x001e240000000a00 */
.L_x_16:
[----:B-1-3--:R-:W-:Y:S01]  /*0d30*/  VIADD R17, R18, UR5 ;  /* 0x0000000512117c36 */ /* 0x00afe20008000000 */
[----:B------:R-:W-:Y:S04]  /*0d40*/  BSSY.RECONVERGENT B0, `(.L_x_14) ;  /* 0x0000008000007945 */ /* 0x000fe80003800200 */
[----:B------:R-:W-:-:S13]  /*0d50*/  ISETP.GE.U32.AND P0, PT, R17, R16, PT ;  /* 0x000000101100720c */ /* 0x000fda0003f06070 */
[----:B------:R-:W-:Y:S05]  /*0d60*/  @P0 BRA `(.L_x_15) ;  /* 0x0000000000140947 */ /* 0x000fea0003800000 */
[----:B------:R-:W-:-:S04]  /*0d70*/  VIADD R15, R19, UR5 ;  /* 0x00000005130f7c36 */ /* 0x000fc80008000000 */
[----:B0-----:R-:W-:-:S06]  /*0d80*/  IMAD.WIDE.U32 R14, R15, 0x4, R10 ;  /* 0x000000040f0e7825 */ /* 0x001fcc00078e000a */
[----:B------:R-:W3:Y:S01]  /*0d90*/  LDG.E R14, desc[UR10][R14.64] ;  /* 0x0000000a0e0e7981 */ /* 0x000ee2000c1e1900 */
[----:B------:R-:W-:-:S05]  /*0da0*/  LEA R17, R17, UR6, 0x2 ;  /* 0x0000000611117c11 */ /* 0x000fca000f8e10ff */
[----:B---3--:R1:W-:Y:S02]  /*0db0*/  STS [R17], R14 ;  /* 0x0000000e11007388 */ /* 0x0083e40000000800 */
.L_x_15:
[----:B------:R-:W-:Y:S05]  /*0dc0*/  BSYNC.RECONVERGENT B0 ;  /* 0x0000000000007941 */ /* 0x000fea0003800200 */
.L_x_14:
[----:B------:R-:W-:-:S06]  /*0dd0*/  UIADD3 UR5, UPT, UPT, UR9, UR5, URZ ;  /* 0x0000000509057290 */ /* 0x000fcc000fffe0ff */
[----:B--2---:R-:W-:-:S13]  /*0de0*/  ISETP.LE.AND P0, PT, R12, UR5, PT ;  /* 0x000000050c007c0c */ /* 0x004fda000bf03270 */
[----:B------:R-:W-:Y:S05]  /*0df0*/  @!P0 BRA `(.L_x_16) ;  /* 0xfffffffc00cc8947 */ /* 0x000fea000383ffff */
.L_x_10:
[----:B-1----:R-:W1:Y:S01]  /*0e00*/  I2F.U32.RP R14, UR9 ;  /* 0x00000009000e7d06 */ /* 0x002e620008209000 */
[----:B------:R-:W-:Y:S01]  /*0e10*/  BAR.SYNC.DEFER_BLOCKING 0x0 ;  /* 0x0000000000007b1d */ /* 0x000fe20000010000 */
[----:B------:R-:W-:Y:S01]  /*0e20*/  ISETP.NE.U32.AND P2, PT, RZ, UR9, PT ;  /* 0x00000009ff007c0c */ /* 0x000fe2000bf45070 */
[----:B------:R-:W-:Y:S01]  /*0e30*/  IMAD.IADD R17, R0, 0x1, -R8 ;  /* 0x0000000100117824 */ /* 0x000fe200078e0a08 */
[----:B------:R-:W-:-:S05]  /*0e40*/  VIADDMNMX R13, R2, -R13, R12, PT ;  /* 0x8000000d020d7246 */ /* 0x000fca000380010c */
[----:B------:R-:W2:Y:S01]  /*0e50*/  S2UR UR7, SR_CgaCtaId ;  /* 0x00000000000779c3 */ /* 0x000ea20000008800 */
[----:B------:R-:W-:Y:S01]  /*0e60*/  BSSY.RECONVERGENT B1, `(.L_x_17) ;  /* 0x0000046000017945 */ /* 0x000fe20003800200 */
[----:B------:R-:W-:Y:S01]  /*0e70*/  UMOV UR5, 0x400 ;  /* 0x0000040000057882 */ /* 0x000fe20000000000 */
[----:B-1----:R-:W0:Y:S01]  /*0e80*/  MUFU.RCP R14, R14 ;  /* 0x0000000e000e7308 */ /* 0x002e220000001000 */
[----:B--2---:R-:W-:Y:S01]  /*0e90*/  ULEA UR5, UR7, UR5, 0x18 ;  /* 0x0000000507057291 */ /* 0x004fe2000f8ec0ff */
[----:B0-----:R-:W-:-:S06]  /*0ea0*/  VIADD R10, R14, 0xffffffe ;  /* 0x0ffffffe0e0a7836 */ /* 0x001fcc0000000000 */
[----:B------:R0:W1:Y:S02]  /*0eb0*/  F2I.FTZ.U32.TRUNC.NTZ R11, R10 ;  /* 0x0000000a000b7305 */ /* 0x000064000021f000 */
[----:B0-----:R-:W-:Y:S02]  /*0ec0*/  IMAD.MOV.U32 R10, RZ, RZ, RZ ;  /* 0x000000ffff0a7224 */ /* 0x001fe400078e00ff */
[----:B-1----:R-:W-:-:S04]  /*0ed0*/  IMAD.MOV R15, RZ, RZ, -R11 ;  /* 0x000000ffff0f7224 */ /* 0x002fc800078e0a0b */
[----:B------:R-:W-:-:S04]  /*0ee0*/  IMAD R15, R15, UR9, RZ ;  /* 0x000000090f0f7c24 */ /* 0x000fc8000f8e02ff */
[----:B------:R-:W-:Y:S01]  /*0ef0*/  IMAD.HI.U32 R11, R11, R15, R10 ;  /* 0x0000000f0b0b7227 */ /* 0x000fe200078e000a */
[----:B------:R-:W-:-:S05]  /*0f00*/  VIADDMNMX R10, R4, -R9, R12, PT ;  /* 0x80000009040a7246 */ /* 0x000fca000380010c */
[----:B------:R-:W-:-:S04]  /*0f10*/  IMAD.HI.U32 R11, R11, R12, RZ ;  /* 0x0000000c0b0b7227 */ /* 0x000fc800078e00ff */
[----:B------:R-:W-:-:S04]  /*0f20*/  IMAD.MOV R15, RZ, RZ, -R11 ;  /* 0x000000ffff0f7224 */ /* 0x000fc800078e0a0b */
[----:B------:R-:W-:-:S05]  /*0f30*/  IMAD R15, R15, UR9, R12 ;  /* 0x000000090f0f7c24 */ /* 0x000fca000f8e020c */
[----:B------:R-:W-:-:S13]  /*0f40*/  ISETP.GE.U32.AND P0, PT, R15, UR9, PT ;  /* 0x000000090f007c0c */ /* 0x000fda000bf06070 */
[----:B------:R-:W-:Y:S02]  /*0f50*/  @P0 VIADD R15, R15, -UR9 ;  /* 0x800000090f0f0c36 */ /* 0x000fe40008000000 */
[----:B------:R-:W-:-:S03]  /*0f60*/  @P0 VIADD R11, R11, 0x1 ;  /* 0x000000010b0b0836 */ /* 0x000fc60000000000 */
[----:B------:R-:W-:-:S13]  /*0f70*/  ISETP.GE.U32.AND P1, PT, R15, UR9, PT ;  /* 0x000000090f007c0c */ /* 0x000fda000bf26070 */
[----:B------:R-:W-:Y:S01]  /*0f80*/  @P1 VIADD R11, R11, 0x1 ;  /* 0x000000010b0b1836 */ /* 0x000fe20000000000 */
[----:B------:R-:W-:-:S05]  /*0f90*/  @!P2 LOP3.LUT R11, RZ, UR9, RZ, 0x33, !PT ;  /* 0x00000009ff0bac12 */ /* 0x000fca000f8e33ff */
[----:B------:R-:W-:-:S05]  /*0fa0*/  IMAD R18, R11, R18, RZ ;  /* 0x000000120b127224 */ /* 0x000fca00078e02ff */
[C---:B------:R-:W-:Y:S02]  /*0fb0*/  VIMNMX R19, PT, PT, R18.reuse, R17, PT ;  /* 0x0000001112137248 */ /* 0x040fe40003fe0100 */
[----:B------:R-:W-:Y:S02]  /*0fc0*/  VIADDMNMX R12, R18, R11, R17, PT ;  /* 0x0000000b120c7246 */ /* 0x000fe40003800111 */
[C---:B------:R-:W-:Y:S01]  /*0fd0*/  ISETP.GE.AND P0, PT, R19.reuse, R13, PT ;  /* 0x0000000d1300720c */ /* 0x040fe20003f06270 */
[C---:B------:R-:W-:Y:S01]  /*0fe0*/  IMAD.IADD R14, R19.reuse, 0x1, -R13 ;  /* 0x00000001130e7824 */ /* 0x040fe200078e0a0d */
[CC--:B------:R-:W-:Y:S01]  /*0ff0*/  VIMNMX R16, PT, PT, R19.reuse, R10.reuse, PT ;  /* 0x0000000a13107248 */ /* 0x0c0fe20003fe0100 */
[C---:B------:R-:W-:Y:S01]  /*1000*/  IMAD.IADD R15, R19.reuse, 0x1, -R10 ;  /* 0x00000001130f7824 */ /* 0x040fe200078e0a0a */
[C---:B------:R-:W-:Y:S02]  /*1010*/  ISETP.GE.AND P1, PT, R19.reuse, R10, PT ;  /* 0x0000000a1300720c */ /* 0x040fe40003f26270 */
[----:B------:R-:W-:Y:S01]  /*1020*/  SEL R11, R14, RZ, P0 ;  /* 0x000000ff0e0b7207 */ /* 0x000fe20000000000 */
[----:B------:R-:W-:Y:S01]  /*1030*/  IMAD.IADD R20, R19, 0x1, -R16 ;  /* 0x0000000113147824 */ /* 0x000fe200078e0a10 */
[----:B------:R-:W-:-:S09]  /*1040*/  SEL R14, R15, RZ, P1 ;  /* 0x000000ff0f0e7207 */ /* 0x000fd20000800000 */
.L_x_22:
[----:B------:R-:W-:Y:S01]  /*1050*/  ISETP.GE.AND P0, PT, R20, R13, PT ;  /* 0x0000000d1400720c */ /* 0x000fe20003f06270 */
[----:B------:R-:W-:Y:S04]  /*1060*/  BSSY.RECONVERGENT B2, `(.L_x_18) ;  /* 0x0000024000027945 */ /* 0x000fe80003800200 */
[----:B------:R-:W-:Y:S01]  /*1070*/  BSSY.RELIABLE B0, `(.L_x_19) ;  /* 0x0000017000007945 */ /* 0x000fe20003800100 */
[C---:B------:R-:W-:Y:S01]  /*1080*/  LEA R21, R16.reuse, UR5, 0x2 ;  /* 0x0000000510157c11 */ /* 0x040fe2000f8e10ff */
[----:B------:R-:W-:Y:S01]  /*1090*/  IMAD.MOV.U32 R15, RZ, RZ, R16 ;  /* 0x000000ffff0f7224 */ /* 0x000fe200078e0010 */
[----:B------:R-:W-:Y:S01]  /*10a0*/  ISETP.LT.OR P0, PT, R16, 0x1, P0 ;  /* 0x000000011000780c */ /* 0x000fe20000701670 */
[----:B------:R-:W-:Y:S01]  /*10b0*/  IMAD.MOV.U32 R17, RZ, RZ, R20 ;  /* 0x000000ffff117224 */ /* 0x000fe200078e0014 */
[----:B------:R-:W-:-:S11]  /*10c0*/  LEA R23, R20, UR6, 0x2 ;  /* 0x0000000614177c11 */ /* 0x000fd6000f8e10ff */
[----:B------:R-:W-:Y:S05]  /*10d0*/  @P0 BRA `(.L_x_20) ;  /* 0x00000000002c0947 */ /* 0x000fea0003800000 */
[----:B------:R-:W-:Y:S04]  /*10e0*/  LDS R19, [R21+-0x4] ;  /* 0xfffffc0015137984 */ /* 0x000fe80000000800 */
[----:B------:R-:W0:Y:S02]  /*10f0*/  LDS R22, [R23] ;  /* 0x0000000017167984 */ /* 0x000e240000000800 */
[----:B0-----:R-:W-:-:S13]  /*1100*/  ISETP.GT.AND P1, PT, R19, R22, PT ;  /* 0x000000161300720c */ /* 0x001fda0003f24270 */
[----:B------:R-:W-:Y:S01]  /*1110*/  @P1 IADD3 R19, PT, PT, R16, 0x1, -R11 ;  /* 0x0000000110131810 */ /* 0x000fe20007ffe80b */
[----:B------:R-:W-:Y:S05]  /*1120*/  @P1 BREAK.RELIABLE B0 ;  /* 0x0000000000001942 */ /* 0x000fea0003800100 */
[----:B------:R-:W-:Y:S01]  /*1130*/  @P1 SHF.R.S32.HI R19, RZ, 0x1, R19 ;  /* 0x00000001ff131819 */ /* 0x000fe20000011413 */
[----:B------:R-:W-:Y:S01]  /*1140*/  @P1 IMAD.MOV.U32 R14, RZ, RZ, R17 ;  /* 0x000000ffff0e1224 */ /* 0x000fe200078e0011 */
[----:B------:R-:W-:-:S03]  /*1150*/  @P1 PLOP3.LUT P0, PT, PT, PT, PT, 0x8, 0x80 ;  /* 0x000000000080181c */ /* 0x000fc60003f0e170 */
[--C-:B------:R-:W-:Y:S02]  /*1160*/  @P1 IMAD.IADD R20, R20, 0x1, R19.reuse ;  /* 0x0000000114141824 */ /* 0x100fe400078e0213 */
[----:B------:R-:W-:Y:S01]  /*1170*/  @P1 IMAD.IADD R16, R16, 0x1, -R19 ;  /* 0x0000000110101824 */ /* 0x000fe200078e0a13 */
[----:B------:R-:W-:Y:S07]  /*1180*/  @P1 BRA `(.L_x_21) ;  /* 0x0000000000441947 */ /* 0x000fee0003800000 */
.L_x_20:
[----:B------:R-:W-:Y:S02]  /*1190*/  ISETP.GE.AND P1, PT, R16, R10, PT ;  /* 0x0000000a1000720c */ /* 0x000fe40003f26270 */
[----:B------:R-:W-:Y:S02]  /*11a0*/  PLOP3.LUT P0, PT, PT, PT, PT, 0x80, 0x8 ;  /* 0x000000000008781c */ /* 0x000fe40003f0f070 */
[----:B------:R-:W-:-:S13]  /*11b0*/  ISETP.LT.OR P1, PT, R20, 0x1, P1 ;  /* 0x000000011400780c */ /* 0x000fda0000f21670 */
[----:B------:R-:W-:Y:S05]  /*11c0*/  @P1 BREAK.RELIABLE B0 ;  /* 0x0000000000001942 */ /* 0x000fea0003800100 */
[----:B------:R-:W-:Y:S05]  /*11d0*/  @P1 BRA `(.L_x_21) ;  /* 0x0000000000301947 */ /* 0x000fea0003800000 */
[----:B------:R-:W-:Y:S05]  /*11e0*/  BSYNC.RELIABLE B0 ;  /* 0x0000000000007941 */ /* 0x000fea0003800100 */
.L_x_19:
[----:B------:R-:W-:Y:S01]  /*11f0*/  LDS R16, [R23+-0x4] ;  /* 0xfffffc0017107984 */ /* 0x000fe20000000800 */
[----:B------:R-:W-:-:S03]  /*1200*/  IMAD.MOV.U32 R20, RZ, RZ, R17 ;  /* 0x000000ffff147224 */ /* 0x000fc600078e0011 */
[----:B------:R-:W0:Y:S02]  /*1210*/  LDS R19, [R21] ;  /* 0x0000000015137984 */ /* 0x000e240000000800 */
[----:B0-----:R-:W-:Y:S01]  /*1220*/  ISETP.GE.AND P1, PT, R16, R19, PT ;  /* 0x000000131000720c */ /* 0x001fe20003f26270 */
[----:B------:R-:W-:-:S12]  /*1230*/  IMAD.MOV.U32 R16, RZ, RZ, R15 ;  /* 0x000000ffff107224 */ /* 0x000fd800078e000f */
[----:B------:R-:W-:Y:S01]  /*1240*/  @P1 IADD3 R19, PT, PT, R17, 0x1, -R14 ;  /* 0x0000000111131810 */ /* 0x000fe20007ffe80e */
[----:B------:R-:W-:Y:S01]  /*1250*/  @P1 IMAD.MOV.U32 R11, RZ, RZ, R15 ;  /* 0x000000ffff0b1224 */ /* 0x000fe200078e000f */
[----:B------:R-:W-:Y:S02]  /*1260*/  @P1 PLOP3.LUT P0, PT, PT, PT, PT, 0x8, 0x80 ;  /* 0x000000000080181c */ /* 0x000fe40003f0e170 */
[----:B------:R-:W-:-:S05]  /*1270*/  @P1 SHF.R.S32.HI R22, RZ, 0x1, R19 ;  /* 0x00000001ff161819 */ /* 0x000fca0000011413 */
[--C-:B------:R-:W-:Y:S02]  /*1280*/  @P1 IMAD.IADD R16, R15, 0x1, R22.reuse ;  /* 0x000000010f101824 */ /* 0x100fe400078e0216 */
[----:B------:R-:W-:-:S07]  /*1290*/  @P1 IMAD.IADD R20, R17, 0x1, -R22 ;  /* 0x0000000111141824 */ /* 0x000fce00078e0a16 */
.L_x_21:
[----:B------:R-:W-:Y:S05]  /*12a0*/  BSYNC.RECONVERGENT B2 ;  /* 0x0000000000027941 */ /* 0x000fea0003800200 */
.L_x_18:
[----:B------:R-:W-:Y:S05]  /*12b0*/  @!P0 BRA `(.L_x_22) ;  /* 0xfffffffc00648947 */ /* 0x000fea000383ffff */
[----:B------:R-:W-:Y:S05]  /*12c0*/  BSYNC.RECONVERGENT B1 ;  /* 0x0000000000017941 */ /* 0x000fea0003800200 */
.L_x_17:
[----:B------:R-:W-:Y:S05]  /*12d0*/  WARPSYNC.ALL ;  /* 0x0000000000007948 */ /* 0x000fea0003800000 */
[----:B------:R-:W0:Y:S01]  /*12e0*/  S2UR UR7, SR_CgaCtaId ;  /* 0x00000000000779c3 */ /* 0x000e220000008800 */
[C---:B------:R-:W-:Y:S01]  /*12f0*/  IMAD.IADD R14, R12.reuse, 0x1, -R13 ;  /* 0x000000010c0e7824 */ /* 0x040fe200078e0a0d */
[CC--:B------:R-:W-:Y:S01]  /*1300*/  VIMNMX R19, PT, PT, R12.reuse, R10.reuse, PT ;  /* 0x0000000a0c137248 */ /* 0x0c0fe20003fe0100 */
[C---:B------:R-:W-:Y:S01]  /*1310*/  IMAD.IADD R11, R12.reuse, 0x1, -R10 ;  /* 0x000000010c0b7824 */ /* 0x040fe200078e0a0a */
[C---:B------:R-:W-:Y:S01]  /*1320*/  ISETP.GE.AND P0, PT, R12.reuse, R13, PT ;  /* 0x0000000d0c00720c */ /* 0x040fe20003f06270 */
[----:B------:R-:W-:Y:S01]  /*1330*/  BSSY.RECONVERGENT B2, `(.L_x_23) ;  /* 0x000002e000027945 */ /* 0x000fe20003800200 */
[C---:B------:R-:W-:Y:S01]  /*1340*/  ISETP.GE.AND P1, PT, R12.reuse, R10, PT ;  /* 0x0000000a0c00720c */ /* 0x040fe20003f26270 */
[----:B------:R-:W-:Y:S01]  /*1350*/  IMAD.IADD R22, R12, 0x1, -R19 ;  /* 0x000000010c167824 */ /* 0x000fe200078e0a13 */
[----:B------:R-:W-:Y:S01]  /*1360*/  SEL R14, R14, RZ, P0 ;  /* 0x000000ff0e0e7207 */ /* 0x000fe20000000000 */
[----:B------:R-:W-:Y:S01]  /*1370*/  UMOV UR5, 0x400 ;  /* 0x0000040000057882 */ /* 0x000fe20000000000 */
[----:B------:R-:W-:Y:S01]  /*1380*/  SEL R11, R11, RZ, P1 ;  /* 0x000000ff0b0b7207 */ /* 0x000fe20000800000 */
[----:B0-----:R-:W-:-:S12]  /*1390*/  ULEA UR5, UR7, UR5, 0x18 ;  /* 0x0000000507057291 */ /* 0x001fd8000f8ec0ff */
.L_x_28:
[C---:B------:R-:W-:Y:S01]  /*13a0*/  ISETP.GE.AND P0, PT, R22.reuse, R13, PT ;  /* 0x0000000d1600720c */ /* 0x040fe20003f06270 */
        /* <DEDUP_REMOVED lines=19> */
.L_x_26:
[----:B------:R-:W-:Y:S02]  /*14e0*/  ISETP.GE.AND P1, PT, R19, R10, PT ;  /* 0x0000000a1300720c */ /* 0x000fe40003f26270 */
[----:B------:R-:W-:Y:S02]  /*14f0*/  PLOP3.LUT P0, PT, PT, PT, PT, 0x80, 0x8 ;  /* 0x000000000008781c */ /* 0x000fe40003f0f070 */
[----:B------:R-:W-:-:S13]  /*1500*/  ISETP.LT.OR P1, PT, R22, 0x1, P1 ;  /* 0x000000011600780c */ /* 0x000fda0000f21670 */
[----:B------:R-:W-:Y:S05]  /*1510*/  @P1 BREAK.RELIABLE B1 ;  /* 0x0000000000011942 */ /* 0x000fea0003800100 */
[----:B------:R-:W-:Y:S05]  /*1520*/  @P1 BRA `(.L_x_27) ;  /* 0x0000000000301947 */ /* 0x000fea0003800000 */
[----:B------:R-:W-:Y:S05]  /*1530*/  BSYNC.RELIABLE B1 ;  /* 0x0000000000017941 */ /* 0x000fea0003800100 */
.L_x_25:
[----:B------:R-:W-:Y:S01]  /*1540*/  LDS R17, [R23+-0x4] ;  /* 0xfffffc0017117984 */ /* 0x000fe20000000800 */
[----:B------:R-:W-:-:S03]  /*1550*/  IMAD.MOV.U32 R19, RZ, RZ, R15 ;  /* 0x000000ffff137224 */ /* 0x000fc600078e000f */
[----:B------:R-:W0:Y:S02]  /*1560*/  LDS R22, [R21] ;  /* 0x0000000015167984 */ /* 0x000e240000000800 */
[----:B0-----:R-:W-:Y:S02]  /*1570*/  ISETP.GE.AND P1, PT, R17, R22, PT ;  /* 0x000000161100720c */ /* 0x001fe40003f26270 */
[----:B------:R-:W-:-:S11]  /*1580*/  MOV R22, R20 ;  /* 0x0000001400167202 */ /* 0x000fd60000000f00 */
[----:B------:R-:W-:Y:S01]  /*1590*/  @P1 IADD3 R17, PT, PT, R20, 0x1, -R11 ;  /* 0x0000000114111810 */ /* 0x000fe20007ffe80b */
[----:B------:R-:W-:Y:S01]  /*15a0*/  @P1 IMAD.MOV.U32 R14, RZ, RZ, R15 ;  /* 0x000000ffff0e1224 */ /* 0x000fe200078e000f */
[----:B------:R-:W-:Y:S02]  /*15b0*/  @P1 PLOP3.LUT P0, PT, PT, PT, PT, 0x8, 0x80 ;  /* 0x000000000080181c */ /* 0x000fe40003f0e170 */
[----:B------:R-:W-:-:S05]  /*15c0*/  @P1 SHF.R.S32.HI R17, RZ, 0x1, R17 ;  /* 0x00000001ff111819 */ /* 0x000fca0000011411 */
[--C-:B------:R-:W-:Y:S02]  /*15d0*/  @P1 IMAD.IADD R19, R15, 0x1, R17.reuse ;  /* 0x000000010f131824 */ /* 0x100fe400078e0211 */
[----:B------:R-:W-:-:S07]  /*15e0*/  @P1 IMAD.IADD R22, R20, 0x1, -R17 ;  /* 0x0000000114161824 */ /* 0x000fce00078e0a11 */
.L_x_27:
[----:B------:R-:W-:Y:S05]  /*15f0*/  BSYNC.RECONVERGENT B3 ;  /* 0x0000000000037941 */ /* 0x000fea0003800200 */
.L_x_24:
[----:B------:R-:W-:Y:S05]  /*1600*/  @!P0 BRA `(.L_x_28) ;  /* 0xfffffffc00648947 */ /* 0x000fea000383ffff */
[----:B------:R-:W-:Y:S05]  /*1610*/  BSYNC.RECONVERGENT B2 ;  /* 0x0000000000027941 */ /* 0x000fea0003800200 */
.L_x_23:
[----:B------:R-:W-:Y:S05]  /*1620*/  WARPSYNC.ALL ;  /* 0x0000000000007948 */ /* 0x000fea0003800000 */
[----:B------:R-:W-:Y:S01]  /*1630*/  IMAD.IADD R11, R0, 0x1, -R8 ;  /* 0x00000001000b7824 */ /* 0x000fe200078e0a08 */
[----:B------:R-:W0:Y:S01]  /*1640*/  LDCU.64 UR12, c[0x0][0x3a0] ;  /* 0x00007400ff0c77ac */ /* 0x000e220008000a00 */
[----:B------:R-:W-:Y:S01]  /*1650*/  IMAD.IADD R17, R19, 0x1, -R16 ;  /* 0x0000000113117824 */ /* 0x000fe200078e0a10 */
[----:B------:R-:W-:Y:S01]  /*1660*/  SHF.R.S32.HI R14, RZ, 0x1f, R3 ;  /* 0x0000001fff0e7819 */ /* 0x000fe20000011403 */
[----:B------:R-:W-:Y:S01]  /*1670*/  BSSY.RECONVERGENT B2, `(.L_x_29) ;  /* 0x000002b000027945 */ /* 0x000fe20003800200 */
[----:B------:R-:W-:Y:S01]  /*1680*/  VIMNMX R13, PT, PT, R18, R11, PT ;  /* 0x0000000b120d7248 */ /* 0x000fe20003fe0100 */
[----:B------:R-:W-:Y:S01]  /*1690*/  IMAD.MOV.U32 R23, RZ, RZ, RZ ;  /* 0x000000ffff177224 */ /* 0x000fe200078e00ff */
[----:B------:R-:W-:Y:S01]  /*16a0*/  SHF.R.S32.HI R11, RZ, 0x1f, R8 ;  /* 0x0000001fff0b7819 */ /* 0x000fe20000011408 */
[----:B------:R-:W-:-:S02]  /*16b0*/  IMAD.MOV.U32 R21, RZ, RZ, RZ ;  /* 0x000000ffff157224 */ /* 0x000fc400078e00ff */
[----:B------:R-:W-:Y:S02]  /*16c0*/  IMAD.IADD R20, R13, 0x1, -R16 ;  /* 0x000000010d147824 */ /* 0x000fe400078e0a10 */
[----:B------:R-:W-:-:S03]  /*16d0*/  IMAD.MOV.U32 R25, RZ, RZ, RZ ;  /* 0x000000ffff197224 */ /* 0x000fc600078e00ff */
[----:B------:R-:W-:Y:S02]  /*16e0*/  IADD3 R10, PT, PT, R12, -R20, -R19 ;  /* 0x800000140c0a7210 */ /* 0x000fe40007ffe813 */
[----:B------:R-:W-:Y:S02]  /*16f0*/  SHF.R.S32.HI R12, RZ, 0x1f, R13 ;  /* 0x0000001fff0c7819 */ /* 0x000fe4000001140d */
[----:B------:R-:W-:Y:S02]  /*1700*/  IADD3 R13, P0, P1, R13, R8, R3 ;  /* 0x000000080d0d7210 */ /* 0x000fe4000791e003 */
[----:B------:R-:W-:Y:S02]  /*1710*/  VIMNMX R15, PT, PT, R17, R10, PT ;  /* 0x0000000a110f7248 */ /* 0x000fe40003fe0100 */
[----:B------:R-:W-:Y:S02]  /*1720*/  IADD3.X R14, PT, PT, R12, R11, R14, P0, P1 ;  /* 0x0000000b0c0e7210 */ /* 0x000fe400007e240e */
[----:B------:R-:W-:-:S02]  /*1730*/  ISETP.GE.AND P0, PT, R15, 0x1, PT ;  /* 0x000000010f00780c */ /* 0x000fc40003f06270 */
[C---:B0-----:R-:W-:Y:S02]  /*1740*/  LEA R12, P1, R13.reuse, UR12, 0x2 ;  /* 0x0000000c0d0c7c11 */ /* 0x041fe4000f8210ff */
[----:B------:R-:W-:Y:S02]  /*1750*/  LEA R20, R20, UR6, 0x2 ;  /* 0x0000000614147c11 */ /* 0x000fe4000f8e10ff */
[----:B------:R-:W-:-:S07]  /*1760*/  LEA.HI.X R13, R13, UR13, R14, 0x2, P1 ;  /* 0x0000000d0d0d7c11 */ /* 0x000fce00088f140e */
[----:B------:R-:W-:Y:S05]  /*1770*/  @!P0 BRA `(.L_x_30) ;  /* 0x0000000000688947 */ /* 0x000fea0003800000 */
[----:B------:R-:W0:Y:S01]  /*1780*/  S2UR UR7, SR_CgaCtaId ;  /* 0x00000000000779c3 */ /* 0x000e220000008800 */
[----:B------:R-:W-:Y:S01]  /*1790*/  UMOV UR5, 0x400 ;  /* 0x0000040000057882 */ /* 0x000fe20000000000 */
[----:B------:R-:W-:Y:S02]  /*17a0*/  IMAD.MOV.U32 R25, RZ, RZ, RZ ;  /* 0x000000ffff197224 */ /* 0x000fe400078e00ff */
[----:B------:R-:W-:Y:S02]  /*17b0*/  IMAD.MOV.U32 R21, RZ, RZ, RZ ;  /* 0x000000ffff157224 */ /* 0x000fe400078e00ff */
[----:B------:R-:W-:Y:S01]  /*17c0*/  IMAD.MOV.U32 R23, RZ, RZ, RZ ;  /* 0x000000ffff177224 */ /* 0x000fe200078e00ff */
[----:B0-----:R-:W-:-:S06]  /*17d0*/  ULEA UR5, UR7, UR5, 0x18 ;  /* 0x0000000507057291 */ /* 0x001fcc000f8ec0ff */
[----:B------:R-:W-:-:S07]  /*17e0*/  LEA R22, R16, UR5, 0x2 ;  /* 0x0000000510167c11 */ /* 0x000fce000f8e10ff */
.L_x_31:
[----:B------:R-:W-:Y:S02]  /*17f0*/  IMAD R11, R23, 0x4, R22 ;  /* 0x00000004170b7824 */ /* 0x000fe400078e0216 */
[----:B------:R-:W-:Y:S02]  /*1800*/  IMAD R24, R21, 0x4, R20 ;  /* 0x0000000415187824 */ /* 0x000fe400078e0214 */
[----:B------:R-:W-:Y:S02]  /*1810*/  IMAD.WIDE.U32 R14, R25, 0x4, R12 ;  /* 0x00000004190e7825 */ /* 0x000fe400078e000c */
[----:B------:R-:W-:Y:S02]  /*1820*/  LDS R11, [R11] ;  /* 0x000000000b0b7984 */ /* 0x000fe40000000800 */
[----:B------:R-:W-:Y:S02]  /*1830*/  VIADD R26, R23, 0x1 ;  /* 0x00000001171a7836 */ /* 0x000fe40000000000 */
[----:B------:R-:W0:Y:S01]  /*1840*/  LDS R24, [R24] ;  /* 0x0000000018187984 */ /* 0x000e220000000800 */
[----:B------:R-:W-:-:S02]  /*1850*/  VIADD R27, R21, 0x1 ;  /* 0x00000001151b7836 */ /* 0x000fc40000000000 */
[----:B------:R-:W-:Y:S01]  /*1860*/  VIADD R25, R25, 0x1 ;  /* 0x0000000119197836 */ /* 0x000fe20000000000 */
[CC--:B0-----:R-:W-:Y:S02]  /*1870*/  ISETP.GT.AND P0, PT, R11.reuse, R24.reuse, PT ;  /* 0x000000180b00720c */ /* 0x0c1fe40003f04270 */
[CC--:B------:R-:W-:Y:S02]  /*1880*/  ISETP.GT.AND P1, PT, R11.reuse, R24.reuse, PT ;  /* 0x000000180b00720c */ /* 0x0c0fe40003f24270 */
[----:B------:R-:W-:-:S05]  /*1890*/  VIMNMX R29, PT, PT, R11, R24, PT ;  /* 0x000000180b1d7248 */ /* 0x000fca0003fe0100 */
[----:B------:R0:W-:Y:S04]  /*18a0*/  STG.E desc[UR10][R14.64], R29 ;  /* 0x0000001d0e007986 */ /* 0x0001e8000c10190a */
[----:B------:R-:W-:Y:S02]  /*18b0*/  @!P0 IMAD.MOV R27, RZ, RZ, R21 ;  /* 0x000000ffff1b8224 */ /* 0x000fe400078e0215 */
[----:B------:R-:W-:Y:S02]  /*18c0*/  @P1 IMAD.MOV R26, RZ, RZ, R23 ;  /* 0x000000ffff1a1224 */ /* 0x000fe400078e0217 */
[----:B------:R-:W-:Y:S01]  /*18d0*/  IMAD.MOV.U32 R21, RZ, RZ, R27 ;  /* 0x000000ffff157224 */ /* 0x000fe200078e001b */
[----:B------:R-:W-:Y:S01]  /*18e0*/  ISETP.GE.AND P0, PT, R27, R10, PT ;  /* 0x0000000a1b00720c */ /* 0x000fe20003f06270 */
[----:B------:R-:W-:Y:S01]  /*18f0*/  IMAD.MOV.U32 R23, RZ, RZ, R26 ;  /* 0x000000ffff177224 */ /* 0x000fe200078e001a */
[----:B------:R-:W-:-:S13]  /*1900*/  ISETP.LT.AND P1, PT, R26, R17, PT ;  /* 0x000000111a00720c */ /* 0x000fda0003f21270 */
[----:B0-----:R-:W-:Y:S05]  /*1910*/  @!P0 BRA P1, `(.L_x_31) ;  /* 0xfffffffc00b48947 */ /* 0x001fea000083ffff */
.L_x_30:
[----:B------:R-:W-:Y:S05]  /*1920*/  BSYNC.RECONVERGENT B2 ;  /* 0x0000000000027941 */ /* 0x000fea0003800200 */
.L_x_29:
[----:B------:R-:W-:Y:S01]  /*1930*/  ISETP.GE.AND P0, PT, R23, R17, PT ;  /* 0x000000111700720c */ /* 0x000fe20003f06270 */
[----:B------:R-:W-:Y:S01]  /*1940*/  BSSY.RECONVERGENT B2, `(.L_x_32) ;  /* 0x0000094000027945 */ /* 0x000fe20003800200 */
[----:B------:R-:W-:-:S11]  /*1950*/  IMAD.MOV.U32 R11, RZ, RZ, R25 ;  /* 0x000000ffff0b7224 */ /* 0x000fd600078e0019 */
[----:B------:R-:W-:Y:S05]  /*1960*/  @P0 BRA `(.L_x_33) ;  /* 0x0000000800440947 */ /* 0x000fea0003800000 */
[--C-:B------:R-:W-:Y:S01]  /*1970*/  IMAD.IADD R14, R16, 0x1, R23.reuse ;  /* 0x00000001100e7824 */ /* 0x100fe200078e0217 */
[----:B------:R-:W-:Y:S01]  /*1980*/  BSSY.RECONVERGENT B3, `(.L_x_34) ;  /* 0x000001d000037945 */ /* 0x000fe20003800200 */
[----:B------:R-:W-:Y:S02]  /*1990*/  IMAD.MOV.U32 R22, RZ, RZ, R23 ;  /* 0x000000ffff167224 */ /* 0x000fe400078e0017 */
[----:B------:R-:W-:Y:S02]  /*19a0*/  IMAD.IADD R11, R19, 0x1, -R14 ;  /* 0x00000001130b7824 */ /* 0x000fe400078e0a0e */
[----:B------:R-:W-:-:S03]  /*19b0*/  IMAD.IADD R19, R14, 0x1, -R19 ;  /* 0x000000010e137824 */ /* 0x000fc600078e0a13 */
[----:B------:R-:W-:Y:S01]  /*19c0*/  LOP3.LUT P1, R24, R11, 0x3, RZ, 0xc0, !PT ;  /* 0x000000030b187812 */ /* 0x000fe2000782c0ff */
[----:B------:R-:W-:Y:S01]  /*19d0*/  IMAD.MOV.U32 R11, RZ, RZ, R25 ;  /* 0x000000ffff0b7224 */ /* 0x000fe200078e0019 */
[----:B------:R-:W-:-:S11]  /*19e0*/  ISETP.GT.U32.AND P0, PT, R19, -0x4, PT ;  /* 0xfffffffc1300780c */ /* 0x000fd60003f04070 */
[----:B------:R-:W-:Y:S05]  /*19f0*/  @!P1 BRA `(.L_x_35) ;  /* 0x0000000000549947 */ /* 0x000fea0003800000 */
[----:B------:R-:W0:Y:S01]  /*1a00*/  S2UR UR7, SR_CgaCtaId ;  /* 0x00000000000779c3 */ /* 0x000e220000008800 */
[----:B------:R-:W-:Y:S01]  /*1a10*/  UMOV UR5, 0x400 ;  /* 0x0000040000057882 */ /* 0x000fe20000000000 */
[----:B------:R-:W-:Y:S01]  /*1a20*/  IMAD.WIDE.U32 R14, R25, 0x4, R12 ;  /* 0x00000004190e7825 */ /* 0x000fe200078e000c */
[----:B------:R-:W-:-:S03]  /*1a30*/  ISETP.NE.AND P1, PT, R24, 0x1, PT ;  /* 0x000000011800780c */ /* 0x000fc60003f25270 */
[----:B------:R-:W-:Y:S02]  /*1a40*/  VIADD R11, R25, 0x1 ;  /* 0x00000001190b7836 */ /* 0x000fe40000000000 */
[----:B------:R-:W-:Y:S01]  /*1a50*/  VIADD R22, R23, 0x1 ;  /* 0x0000000117167836 */ /* 0x000fe20000000000 */
[----:B0-----:R-:W-:-:S06]  /*1a60*/  ULEA UR5, UR7, UR5, 0x18 ;  /* 0x0000000507057291 */ /* 0x001fcc000f8ec0ff */
[----:B------:R-:W-:-:S05]  /*1a70*/  LEA R26, R16, UR5, 0x2 ;  /* 0x00000005101a7c11 */ /* 0x000fca000f8e10ff */
[----:B------:R-:W-:-:S05]  /*1a80*/  IMAD R26, R23, 0x4, R26 ;  /* 0x00000004171a7824 */ /* 0x000fca00078e021a */
[----:B------:R-:W0:Y:S04]  /*1a90*/  LDS R19, [R26] ;  /* 0x000000001a137984 */ /* 0x000e280000000800 */
[----:B0-----:R0:W-:Y:S01]  /*1aa0*/  STG.E desc[UR10][R14.64], R19 ;  /* 0x000000130e007986 */ /* 0x0011e2000c10190a */
[----:B------:R-:W-:Y:S05]  /*1ab0*/  @!P1 BRA `(.L_x_35) ;  /* 0x0000000000249947 */ /* 0x000fea0003800000 */
[----:B------:R-:W-:Y:S01]  /*1ac0*/  ISETP.NE.AND P1, PT, R24, 0x2, PT ;  /* 0x000000021800780c */ /* 0x000fe20003f25270 */
[----:B0-----:R-:W0:Y:S01]  /*1ad0*/  LDS R19, [R26+0x4] ;  /* 0x000004001a137984 */ /* 0x001e220000000800 */
[----:B------:R-:W-:Y:S02]  /*1ae0*/  VIADD R11, R25, 0x2 ;  /* 0x00000002190b7836 */ /* 0x000fe40000000000 */
[----:B------:R-:W-:-:S09]  /*1af0*/  VIADD R22, R23, 0x2 ;  /* 0x0000000217167836 */ /* 0x000fd20000000000 */
[----:B------:R-:W1:Y:S01]  /*1b00*/  @P1 LDS R27, [R26+0x8] ;  /* 0x000008001a1b1984 */ /* 0x000e620000000800 */
[----:B------:R-:W-:Y:S01]  /*1b10*/  @P1 VIADD R11, R25, 0x3 ;  /* 0x00000003190b1836 */ /* 0x000fe20000000000 */
[----:B------:R-:W-:Y:S02]  /*1b20*/  @P1 IADD3 R22, PT, PT, R23, 0x3, RZ ;  /* 0x0000000317161810 */ /* 0x000fe40007ffe0ff */
[----:B0-----:R2:W-:Y:S04]  /*1b30*/  STG.E desc[UR10][R14.64+0x4], R19 ;  /* 0x000004130e007986 */ /* 0x0015e8000c10190a */
[----:B-1----:R2:W-:Y:S02]  /*1b40*/  @P1 STG.E desc[UR10][R14.64+0x8], R27 ;  /* 0x0000081b0e001986 */ /* 0x0025e4000c10190a */
.L_x_35:
[----:B------:R-:W-:Y:S05]  /*1b50*/  BSYNC.RECONVERGENT B3 ;  /* 0x0000000000037941 */ /* 0x000fea0003800200 */
.L_x_34:
[----:B------:R-:W-:Y:S05]  /*1b60*/  @P0 BRA `(.L_x_33) ;  /* 0x0000000400c40947 */ /* 0x000fea0003800000 */
[----:B0-2---:R-:W-:Y:S01]  /*1b70*/  IMAD.IADD R19, R0, 0x1, -R8 ;  /* 0x0000000100137824 */ /* 0x005fe200078e0a08 */
[----:B------:R-:W-:Y:S01]  /*1b80*/  SHF.R.S32.HI R14, RZ, 0x1f, R18 ;  /* 0x0000001fff0e7819 */ /* 0x000fe20000011412 */
[----:B------:R-:W0:Y:S01]  /*1b90*/  S2UR UR7, SR_CgaCtaId ;  /* 0x00000000000779c3 */ /* 0x000e220000008800 */
[----:B------:R-:W-:Y:S01]  /*1ba0*/  SHF.R.S32.HI R24, RZ, 0x1f, R8 ;  /* 0x0000001fff187819 */ /* 0x000fe20000011408 */
[----:B------:R-:W1:Y:S01]  /*1bb0*/  LDCU.64 UR12, c[0x0][0x3a0] ;  /* 0x00007400ff0c77ac */ /* 0x000e620008000a00 */
[----:B------:R-:W-:Y:S01]  /*1bc0*/  ISETP.LT.U32.AND P0, PT, R18, R19, PT ;  /* 0x000000131200720c */ /* 0x000fe20003f01070 */
[----:B------:R-:W-:Y:S01]  /*1bd0*/  BSSY.RECONVERGENT B3, `(.L_x_36) ;  /* 0x0000042000037945 */ /* 0x000fe20003800200 */
[----:B------:R-:W-:Y:S01]  /*1be0*/  SHF.R.S32.HI R15, RZ, 0x1f, R19 ;  /* 0x0000001fff0f7819 */ /* 0x000fe20000011413 */
[----:B------:R-:W-:-:S03]  /*1bf0*/  UMOV UR5, 0x400 ;  /* 0x0000040000057882 */ /* 0x000fc60000000000 */
[----:B------:R-:W-:-:S04]  /*1c00*/  ISETP.LT.AND.EX P0, PT, R14, R15, PT, P0 ;  /* 0x0000000f0e00720c */ /* 0x000fc80003f01300 */
[----:B------:R-:W-:Y:S02]  /*1c10*/  SEL R18, R18, R19, P0 ;  /* 0x0000001312127207 */ /* 0x000fe40000000000 */
[----:B------:R-:W-:Y:S02]  /*1c20*/  SEL R15, R14, R15, P0 ;  /* 0x0000000f0e0f7207 */ /* 0x000fe40000000000 */
[----:B------:R-:W-:Y:S02]  /*1c30*/  SHF.R.S32.HI R19, RZ, 0x1f, R3 ;  /* 0x0000001fff137819 */ /* 0x000fe40000011403 */
[----:B------:R-:W-:Y:S01]  /*1c40*/  IADD3 R14, P0, P1, R8, R3, R18 ;  /* 0x00000003080e7210 */ /* 0x000fe2000791e012 */
[----:B------:R-:W-:-:S03]  /*1c50*/  IMAD.IADD R18, R17, 0x1, -R22 ;  /* 0x0000000111127824 */ /* 0x000fc600078e0a16 */
[----:B------:R-:W-:Y:S01]  /*1c60*/  IADD3.X R15, PT, PT, R24, R19, R15, P0, P1 ;  /* 0x00000013180f7210 */ /* 0x000fe200007e240f */
[----:B0-----:R-:W-:Y:S01]  /*1c70*/  ULEA UR5, UR7, UR5, 0x18 ;  /* 0x0000000507057291 */ /* 0x001fe2000f8ec0ff */
[----:B------:R-:W-:Y:S02]  /*1c80*/  ISETP.GT.AND P1, PT, R18, 0xc, PT ;  /* 0x0000000c1200780c */ /* 0x000fe40003f24270 */
[C---:B------:R-:W-:Y:S01]  /*1c90*/  SHF.L.U64.HI R15, R14.reuse, 0x2, R15 ;  /* 0x000000020e0f7819 */ /* 0x040fe2000001020f */
[----:B------:R-:W-:Y:S02]  /*1ca0*/  IMAD.SHL.U32 R14, R14, 0x4, RZ ;  /* 0x000000040e0e7824 */ /* 0x000fe400078e00ff */
[----:B------:R-:W-:Y:S02]  /*1cb0*/  LEA R19, R22, UR5, 0x2 ;  /* 0x0000000516137c11 */ /* 0x000fe4000f8e10ff */
[----:B------:R-:W-:-:S04]  /*1cc0*/  IMAD.WIDE.U32 R14, R11, 0x4, R14 ;  /* 0x000000040b0e7825 */ /* 0x000fc800078e000e */
[----:B------:R-:W-:Y:S01]  /*1cd0*/  IMAD R16, R16, 0x4, R19 ;  /* 0x0000000410107824 */ /* 0x000fe200078e0213 */
[----:B-1----:R-:W-:-:S03]  /*1ce0*/  IADD3 R14, P0, PT, R14, UR12, RZ ;  /* 0x0000000c0e0e7c10 */ /* 0x002fc6000ff1e0ff */
[----:B------:R-:W-:Y:S01]  /*1cf0*/  VIADD R16, R16, 0x8 ;  /* 0x0000000810107836 */ /* 0x000fe20000000000 */
[----:B------:R-:W-:-:S04]  /*1d00*/  IADD3 R14, P2, PT, R14, 0x8, RZ ;  /* 0x000000080e0e7810 */ /* 0x000fc80007f5e0ff */
[----:B------:R-:W-:Y:S02]  /*1d10*/  IADD3.X R15, PT, PT, RZ, UR13, R15, P2, P0 ;  /* 0x0000000dff0f7c10 */ /* 0x000fe400097e040f */
[----:B------:R-:W-:Y:S01]  /*1d20*/  PLOP3.LUT P0, PT, PT, PT, PT, 0x80, 0x8 ;  /* 0x000000000008781c */ /* 0x000fe20003f0f070 */
[----:B------:R-:W-:-:S12]  /*1d30*/  @!P1 BRA `(.L_x_37) ;  /* 0x0000000000ac9947 */ /* 0x000fd80003800000 */
[----:B------:R-:W-:Y:S01]  /*1d40*/  PLOP3.LUT P0, PT, PT, PT, PT, 0x8, 0x80 ;  /* 0x000000000080781c */ /* 0x000fe20003f0e170 */
[----:B------:R-:W-:-:S12]  /*1d50*/  VIADD R19, R17, 0xfffffff4 ;  /* 0xfffffff411137836 */ /* 0x000fd80000000000 */
.L_x_38:
[----:B------:R-:W0:Y:S01]  /*1d60*/  LDS R23, [R16+-0x8] ;  /* 0xfffff80010177984 */ /* 0x000e220000000800 */
[----:B------:R-:W-:Y:S02]  /*1d70*/  VIADD R22, R22, 0x10 ;  /* 0x0000001016167836 */ /* 0x000fe40000000000 */
[----:B------:R-:W-:Y:S01]  /*1d80*/  VIADD R11, R11, 0x10 ;  /* 0x000000100b0b7836 */ /* 0x000fe20000000000 */
[----:B------:R-:W1:Y:S02]  /*1d90*/  LDS R25, [R16+-0x4] ;  /* 0xfffffc0010197984 */ /* 0x000e640000000800 */
[----:B------:R-:W-:Y:S02]  /*1da0*/  ISETP.GE.AND P1, PT, R22, R19, PT ;  /* 0x000000131600720c */ /* 0x000fe40003f26270 */
[----:B------:R-:W2:Y:S04]  /*1db0*/  LDS R27, [R16] ;  /* 0x00000000101b7984 */ /* 0x000ea80000000800 */
[----:B------:R-:W3:Y:S04]  /*1dc0*/  LDS R29, [R16+0x4] ;  /* 0x00000400101d7984 */ /* 0x000ee80000000800 */
[----:B------:R-:W4:Y:S04]  /*1dd0*/  LDS R18, [R16+0x8] ;  /* 0x0000080010127984 */ /* 0x000f280000000800 */
[----:B------:R-:W5:Y:S04]  /*1de0*/  LDS R24, [R16+0xc] ;  /* 0x00000c0010187984 */ /* 0x000f680000000800 */
[----:B------:R-:W-:Y:S04]  /*1df0*/  LDS R26, [R16+0x10] ;  /* 0x00001000101a7984 */ /* 0x000fe80000000800 */
[----:B------:R-:W-:Y:S04]  /*1e00*/  LDS R28, [R16+0x14] ;  /* 0x00001400101c7984 */ /* 0x000fe80000000800 */
[----:B0-----:R-:W-:Y:S04]  /*1e10*/  STG.E desc[UR10][R14.64+-0x8], R23 ;  /* 0xfffff8170e007986 */ /* 0x001fe8000c10190a */
[----:B-1----:R-:W-:Y:S04]  /*1e20*/  STG.E desc[UR10][R14.64+-0x4], R25 ;  /* 0xfffffc190e007986 */ /* 0x002fe8000c10190a */
[----:B------:R-:W0:Y:S04]  /*1e30*/  LDS R23, [R16+0x18] ;  /* 0x0000180010177984 */ /* 0x000e280000000800 */
[----:B------:R-:W1:Y:S04]  /*1e40*/  LDS R25, [R16+0x1c] ;  /* 0x00001c0010197984 */ /* 0x000e680000000800 */
[----:B--2---:R-:W-:Y:S04]  /*1e50*/  STG.E desc[UR10][R14.64], R27 ;  /* 0x0000001b0e007986 */ /* 0x004fe8000c10190a */
[----:B------:R-:W2:Y:S04]  /*1e60*/  LDS R27, [R16+0x20] ;  /* 0x00002000101b7984 */ /* 0x000ea80000000800 */
[----:B---3--:R-:W-:Y:S04]  /*1e70*/  STG.E desc[UR10][R14.64+0x4], R29 ;  /* 0x0000041d0e007986 */ /* 0x008fe8000c10190a */
[----:B----4-:R-:W-:Y:S04]  /*1e80*/  STG.E desc[UR10][R14.64+0x8], R18 ;  /* 0x000008120e007986 */ /* 0x010fe8000c10190a */
[----:B-----5:R-:W-:Y:S04]  /*1e90*/  STG.E desc[UR10][R14.64+0xc], R24 ;  /* 0x00000c180e007986 */ /* 0x020fe8000c10190a */
[----:B------:R-:W3:Y:S04]  /*1ea0*/  LDS R29, [R16+0x24] ;  /* 0x00002400101d7984 */ /* 0x000ee80000000800 */
[----:B------:R-:W4:Y:S04]  /*1eb0*/  LDS R18, [R16+0x28] ;  /* 0x0000280010127984 */ /* 0x000f280000000800 */
[----:B------:R-:W5:Y:S04]  /*1ec0*/  LDS R24, [R16+0x2c] ;  /* 0x00002c0010187984 */ /* 0x000f680000000800 */
[----:B0-----:R-:W-:Y:S04]  /*1ed0*/  STG.E desc[UR10][R14.64+0x18], R23 ;  /* 0x000018170e007986 */ /* 0x001fe8000c10190a */
[----:B-1----:R-:W-:Y:S04]  /*1ee0*/  STG.E desc[UR10][R14.64+0x1c], R25 ;  /* 0x00001c190e007986 */ /* 0x002fe8000c10190a */
[----:B------:R-:W0:Y:S04]  /*1ef0*/  LDS R23, [R16+0x30] ;  /* 0x0000300010177984 */ /* 0x000e280000000800 */
[----:B------:R1:W0:Y:S04]  /*1f00*/  LDS R25, [R16+0x34] ;  /* 0x0000340010197984 */ /* 0x0002280000000800 */
[----:B------:R3:W-:Y:S04]  /*1f10*/  STG.E desc[UR10][R14.64+0x10], R26 ;  /* 0x0000101a0e007986 */ /* 0x0007e8000c10190a */
[----:B--2---:R2:W-:Y:S01]  /*1f20*/  STG.E desc[UR10][R14.64+0x20], R27 ;  /* 0x0000201b0e007986 */ /* 0x0045e2000c10190a */
[----:B-1----:R-:W-:-:S03]  /*1f30*/  VIADD R16, R16, 0x40 ;  /* 0x0000004010107836 */ /* 0x002fc60000000000 */
[----:B------:R-:W-:Y:S01]  /*1f40*/  STG.E desc[UR10][R14.64+0x14], R28 ;  /* 0x0000141c0e007986 */ /* 0x000fe2000c10190a */
[----:B---3--:R-:W-:-:S03]  /*1f50*/  IADD3 R26, P2, PT, R14, 0x40, RZ ;  /* 0x000000400e1a7810 */ /* 0x008fc60007f5e0ff */
[----:B------:R-:W-:Y:S02]  /*1f60*/  STG.E desc[UR10][R14.64+0x24], R29 ;  /* 0x0000241d0e007986 */ /* 0x000fe4000c10190a */
[----:B--2---:R-:W-:Y:S02]  /*1f70*/  IMAD.X R27, RZ, RZ, R15, P2 ;  /* 0x000000ffff1b7224 */ /* 0x004fe400010e060f */
[----:B----4-:R-:W-:Y:S04]  /*1f80*/  STG.E desc[UR10][R14.64+0x28], R18 ;  /* 0x000028120e007986 */ /* 0x010fe8000c10190a */
[----:B-----5:R-:W-:Y:S04]  /*1f90*/  STG.E desc[UR10][R14.64+0x2c], R24 ;  /* 0x00002c180e007986 */ /* 0x020fe8000c10190a */
[----:B0-----:R-:W-:Y:S04]  /*1fa0*/  STG.E desc[UR10][R14.64+0x30], R23 ;  /* 0x000030170e007986 */ /* 0x001fe8000c10190a */
[----:B------:R0:W-:Y:S02]  /*1fb0*/  STG.E desc[UR10][R14.64+0x34], R25 ;  /* 0x000034190e007986 */ /* 0x0001e4000c10190a */
[----:B0-----:R-:W-:-:S02]  /*1fc0*/  IMAD.MOV.U32 R14, RZ, RZ, R26 ;  /* 0x000000ffff0e7224 */ /* 0x001fc400078e001a */
[----:B------:R-:W-:Y:S01]  /*1fd0*/  IMAD.MOV.U32 R15, RZ, RZ, R27 ;  /* 0x000000ffff0f7224 */ /* 0x000fe200078e001b */
[----:B------:R-:W-:Y:S06]  /*1fe0*/  @!P1 BRA `(.L_x_38) ;  /* 0xfffffffc005c9947 */ /* 0x000fec000383ffff */
.L_x_37:
[----:B------:R-:W-:Y:S05]  /*1ff0*/  BSYNC.RECONVERGENT B3 ;  /* 0x0000000000037941 */ /* 0x000fea0003800200 */
.L_x_36:
[----:B------:R-:W-:Y:S01]  /*2000*/  IMAD.IADD R18, R17, 0x1, -R22 ;  /* 0x0000000111127824 */ /* 0x000fe200078e0a16 */
[----:B------:R-:W-:Y:S04]  /*2010*/  BSSY.RECONVERGENT B3, `(.L_x_39) ;  /* 0x000001b000037945 */ /* 0x000fe80003800200 */
[----:B------:R-:W-:-:S13]  /*2020*/  ISETP.GT.AND P1, PT, R18, 0x4, PT ;  /* 0x000000041200780c */ /* 0x000fda0003f24270 */
[----:B------:R-:W-:Y:S05]  /*2030*/  @!P1 BRA `(.L_x_40) ;  /* 0x0000000000609947 */ /* 0x000fea0003800000 */
[----:B------:R-:W0:Y:S01]  /*2040*/  LDS R19, [R16+-0x8] ;  /* 0xfffff80010137984 */ /* 0x000e220000000800 */
[----:B------:R-:W-:Y:S01]  /*2050*/  PLOP3.LUT P0, PT, PT, PT, PT, 0x8, 0x80 ;  /* 0x000000000080781c */ /* 0x000fe20003f0e170 */
[----:B------:R-:W-:Y:S02]  /*2060*/  VIADD R11, R11, 0x8 ;  /* 0x000000080b0b7836 */ /* 0x000fe40000000000 */
[----:B------:R-:W1:Y:S01]  /*2070*/  LDS R23, [R16+-0x4] ;  /* 0xfffffc0010177984 */ /* 0x000e620000000800 */
[----:B------:R-:W-:-:S03]  /*2080*/  VIADD R22, R22, 0x8 ;  /* 0x0000000816167836 */ /* 0x000fc60000000000 */
[----:B------:R-:W2:Y:S04]  /*2090*/  LDS R25, [R16] ;  /* 0x0000000010197984 */ /* 0x000ea80000000800 */
[----:B------:R-:W3:Y:S04]  /*20a0*/  LDS R27, [R16+0x4] ;  /* 0x00000400101b7984 */ /* 0x000ee80000000800 */
[----:B------:R-:W4:Y:S04]  /*20b0*/  LDS R29, [R16+0x8] ;  /* 0x00000800101d7984 */ /* 0x000f280000000800 */
[----:B------:R-:W5:Y:S04]  /*20c0*/  LDS R18, [R16+0xc] ;  /* 0x00000c0010127984 */ /* 0x000f680000000800 */
[----:B------:R-:W5:Y:S04]  /*20d0*/  LDS R24, [R16+0x10] ;  /* 0x0000100010187984 */ /* 0x000f680000000800 */
[----:B------:R0:W5:Y:S02]  /*20e0*/  LDS R26, [R16+0x14] ;  /* 0x00001400101a7984 */ /* 0x0001640000000800 */
[----:B0-----:R-:W-:-:S02]  /*20f0*/  VIADD R16, R16, 0x20 ;  /* 0x0000002010107836 */ /* 0x001fc40000000000 */
[----:B------:R0:W-:Y:S04]  /*2100*/  STG.E desc[UR10][R14.64+-0x8], R19 ;  /* 0xfffff8130e007986 */ /* 0x0001e8000c10190a */
[----:B-1----:R-:W-:Y:S04]  /*2110*/  STG.E desc[UR10][R14.64+-0x4], R23 ;  /* 0xfffffc170e007986 */ /* 0x002fe8000c10190a */
[----:B--2---:R-:W-:Y:S01]  /*2120*/  STG.E desc[UR10][R14.64], R25 ;  /* 0x000000190e007986 */ /* 0x004fe2000c10190a */
[----:B0-----:R-:W-:-:S03]  /*2130*/  IADD3 R19, P1, PT, R14, 0x20, RZ ;  /* 0x000000200e137810 */ /* 0x001fc60007f3e0ff */
[----:B---3--:R-:W-:Y:S02]  /*2140*/  STG.E desc[UR10][R14.64+0x4], R27 ;  /* 0x0000041b0e007986 */ /* 0x008fe4000c10190a */
[----:B------:R-:W-:Y:S02]  /*2150*/  IMAD.X R28, RZ, RZ, R15, P1 ;  /* 0x000000ffff1c7224 */ /* 0x000fe400008e060f */
[----:B----4-:R-:W-:Y:S04]  /*2160*/  STG.E desc[UR10][R14.64+0x8], R29 ;  /* 0x0000081d0e007986 */ /* 0x010fe8000c10190a */
[----:B-----5:R-:W-:Y:S04]  /*2170*/  STG.E desc[UR10][R14.64+0xc], R18 ;  /* 0x00000c120e007986 */ /* 0x020fe8000c10190a */
[----:B------:R-:W-:Y:S04]  /*2180*/  STG.E desc[UR10][R14.64+0x10], R24 ;  /* 0x000010180e007986 */ /* 0x000fe8000c10190a */
[----:B------:R0:W-:Y:S02]  /*2190*/  STG.E desc[UR10][R14.64+0x14], R26 ;  /* 0x0000141a0e007986 */ /* 0x0001e4000c10190a */
[----:B0-----:R-:W-:-:S02]  /*21a0*/  IMAD.MOV.U32 R14, RZ, RZ, R19 ;  /* 0x000000ffff0e7224 */ /* 0x001fc400078e0013 */
[----:B------:R-:W-:-:S07]  /*21b0*/  IMAD.MOV.U32 R15, RZ, RZ, R28 ;  /* 0x000000ffff0f7224 */ /* 0x000fce00078e001c */
.L_x_40:
[----:B------:R-:W-:Y:S05]  /*21c0*/  BSYNC.RECONVERGENT B3 ;  /* 0x0000000000037941 */ /* 0x000fea0003800200 */
.L_x_39:
[----:B------:R-:W-:-:S13]  /*21d0*/  ISETP.LT.OR P0, PT, R22, R17, P0 ;  /* 0x000000111600720c */ /* 0x000fda0000701670 */
[----:B------:R-:W-:Y:S05]  /*21e0*/  @!P0 BRA `(.L_x_33) ;  /* 0x0000000000248947 */ /* 0x000fea0003800000 */
[----:B------:R-:W0:Y:S01]  /*21f0*/  LDS R17, [R16+-0x8] ;  /* 0xfffff80010117984 */ /* 0x000e220000000800 */
[----:B------:R-:W-:-:S03]  /*2200*/  VIADD R11, R11, 0x4 ;  /* 0x000000040b0b7836 */ /* 0x000fc60000000000 */
[----:B------:R-:W1:Y:S04]  /*2210*/  LDS R19, [R16+-0x4] ;  /* 0xfffffc0010137984 */ /* 0x000e680000000800 */
[----:B------:R-:W2:Y:S04]  /*2220*/  LDS R23, [R16] ;  /* 0x0000000010177984 */ /* 0x000ea80000000800 */
[----:B------:R-:W3:Y:S04]  /*2230*/  LDS R25, [R16+0x4] ;  /* 0x0000040010197984 */ /* 0x000ee80000000800 */
[----:B0-----:R4:W-:Y:S04]  /*2240*/  STG.E desc[UR10][R14.64+-0x8], R17 ;  /* 0xfffff8110e007986 */ /* 0x0019e8000c10190a */
[----:B-1----:R4:W-:Y:S04]  /*2250*/  STG.E desc[UR10][R14.64+-0x4], R19 ;  /* 0xfffffc130e007986 */ /* 0x0029e8000c10190a */
[----:B--2---:R4:W-:Y:S04]  /*2260*/  STG.E desc[UR10][R14.64], R23 ;  /* 0x000000170e007986 */ /* 0x0049e8000c10190a */
[----:B---3--:R4:W-:Y:S02]  /*2270*/  STG.E desc[UR10][R14.64+0x4], R25 ;  /* 0x000004190e007986 */ /* 0x0089e4000c10190a */
.L_x_33:
[----:B------:R-:W-:Y:S05]  /*2280*/  BSYNC.RECONVERGENT B2 ;  /* 0x0000000000027941 */ /* 0x000fea0003800200 */
.L_x_32:
[----:B------:R-:W-:Y:S01]  /*2290*/  ISETP.GE.AND P0, PT, R21, R10, PT ;  /* 0x0000000a1500720c */ /* 0x000fe20003f06270 */
[----:B------:R-:W-:-:S12]  /*22a0*/  BSSY.RECONVERGENT B2, `(.L_x_41) ;  /* 0x0000033000027945 */ /* 0x000fd80003800200 */
[----:B------:R-:W-:Y:S05]  /*22b0*/  @P0 BRA `(.L_x_42) ;  /* 0x0000000000c40947 */ /* 0x000fea0003800000 */
[----:B0-2-4-:R-:W-:Y:S01]  /*22c0*/  IMAD.IADD R14, R10, 0x1, -R21 ;  /* 0x000000010a0e7824 */ /* 0x015fe200078e0a15 */
[----:B------:R-:W-:Y:S01]  /*22d0*/  BSSY.RECONVERGENT B3, `(.L_x_43) ;  /* 0x000001a000037945 */ /* 0x000fe20003800200 */
[----:B------:R-:W-:-:S03]  /*22e0*/  PLOP3.LUT P0, PT, PT, PT, PT, 0x80, 0x8 ;  /* 0x000000000008781c */ /* 0x000fc60003f0f070 */
[----:B------:R-:W-:-:S13]  /*22f0*/  ISETP.GT.AND P1, PT, R14, 0x3, PT ;  /* 0x000000030e00780c */ /* 0x000fda0003f24270 */
[----:B------:R-:W-:Y:S05]  /*2300*/  @!P1 BRA `(.L_x_44) ;  /* 0x0000000000589947 */ /* 0x000fea0003800000 */
[----:B------:R-:W-:Y:S01]  /*2310*/  PLOP3.LUT P0, PT, PT, PT, PT, 0x8, 0x80 ;  /* 0x000000000080781c */ /* 0x000fe20003f0e170 */
[----:B------:R-:W-:-:S12]  /*2320*/  VIADD R24, R10, 0xfffffffd ;  /* 0xfffffffd0a187836 */ /* 0x000fd80000000000 */
.L_x_45:
[----:B------:R-:W-:Y:S02]  /*2330*/  IMAD R28, R21, 0x4, R20 ;  /* 0x00000004151c7824 */ /* 0x000fe400078e0214 */
[C---:B0-----:R-:W-:Y:S02]  /*2340*/  VIADD R15, R11.reuse, 0x1 ;  /* 0x000000010b0f7836 */ /* 0x041fe40000000000 */
[C---:B------:R-:W-:Y:S01]  /*2350*/  VIADD R17, R11.reuse, 0x2 ;  /* 0x000000020b117836 */ /* 0x040fe20000000000 */
[----:B------:R-:W0:Y:S01]  /*2360*/  LDS R26, [R28] ;  /* 0x000000001c1a7984 */ /* 0x000e220000000800 */
[C---:B------:R-:W-:Y:S02]  /*2370*/  VIADD R19, R11.reuse, 0x3 ;  /* 0x000000030b137836 */ /* 0x040fe40000000000 */
[--C-:B------:R-:W-:Y:S01]  /*2380*/  IMAD.WIDE.U32 R22, R11, 0x4, R12.reuse ;  /* 0x000000040b167825 */ /* 0x100fe200078e000c */
[----:B------:R-:W1:Y:S03]  /*2390*/  LDS R29, [R28+0x4] ;  /* 0x000004001c1d7984 */ /* 0x000e660000000800 */
[--C-:B------:R-:W-:Y:S01]  /*23a0*/  IMAD.WIDE.U32 R14, R15, 0x4, R12.reuse ;  /* 0x000000040f0e7825 */ /* 0x100fe200078e000c */
[----:B------:R-:W2:Y:S03]  /*23b0*/  LDS R27, [R28+0x8] ;  /* 0x000008001c1b7984 */ /* 0x000ea60000000800 */
[--C-:B------:R-:W-:Y:S01]  /*23c0*/  IMAD.WIDE.U32 R16, R17, 0x4, R12.reuse ;  /* 0x0000000411107825 */ /* 0x100fe200078e000c */
[----:B------:R-:W3:Y:S03]  /*23d0*/  LDS R25, [R28+0xc] ;  /* 0x00000c001c197984 */ /* 0x000ee60000000800 */
[----:B------:R-:W-:-:S04]  /*23e0*/  IMAD.WIDE.U32 R18, R19, 0x4, R12 ;  /* 0x0000000413127825 */ /* 0x000fc800078e000c */
[----:B------:R-:W-:Y:S02]  /*23f0*/  VIADD R21, R21, 0x4 ;  /* 0x0000000415157836 */ /* 0x000fe40000000000 */
[----:B------:R-:W-:-:S03]  /*2400*/  VIADD R11, R11, 0x4 ;  /* 0x000000040b0b7836 */ /* 0x000fc60000000000 */
[----:B------:R-:W-:Y:S01]  /*2410*/  ISETP.GE.AND P1, PT, R21, R24, PT ;  /* 0x000000181500720c */ /* 0x000fe20003f26270 */
[----:B0-----:R0:W-:Y:S04]  /*2420*/  STG.E desc[UR10][R22.64], R26 ;  /* 0x0000001a16007986 */ /* 0x0011e8000c10190a */
[----:B-1----:R0:W-:Y:S04]  /*2430*/  STG.E desc[UR10][R14.64], R29 ;  /* 0x0000001d0e007986 */ /* 0x0021e8000c10190a */
[----:B--2---:R0:W-:Y:S04]  /*2440*/  STG.E desc[UR10][R16.64], R27 ;  /* 0x0000001b10007986 */ /* 0x0041e8000c10190a */
[----:B---3--:R0:W-:Y:S01]  /*2450*/  STG.E desc[UR10][R18.64], R25 ;  /* 0x0000001912007986 */ /* 0x0081e2000c10190a */
[----:B------:R-:W-:Y:S05]  /*2460*/  @!P1 BRA `(.L_x_45) ;  /* 0xfffffffc00b09947 */ /* 0x000fea000383ffff */
.L_x_44:
[----:B------:R-:W-:Y:S05]  /*2470*/  BSYNC.RECONVERGENT B3 ;  /* 0x0000000000037941 */ /* 0x000fea0003800200 */
.L_x_43:
[----:B0-----:R-:W-:Y:S01]  /*2480*/  IMAD.IADD R14, R10, 0x1, -R21 ;  /* 0x000000010a0e7824 */ /* 0x001fe200078e0a15 */
[----:B------:R-:W-:Y:S04]  /*2490*/  BSSY.RECONVERGENT B3, `(.L_x_46) ;  /* 0x000000e000037945 */ /* 0x000fe80003800200 */
[----:B------:R-:W-:-:S13]  /*24a0*/  ISETP.GT.AND P1, PT, R14, 0x1, PT ;  /* 0x000000010e00780c */ /* 0x000fda0003f24270 */
[----:B------:R-:W-:Y:S05]  /*24b0*/  @!P1 BRA `(.L_x_47) ;  /* 0x00000000002c9947 */ /* 0x000fea0003800000 */
[----:B------:R-:W-:Y:S01]  /*24c0*/  IMAD R18, R21, 0x4, R20 ;  /* 0x0000000415127824 */ /* 0x000fe200078e0214 */
[----:B------:R-:W-:Y:S01]  /*24d0*/  PLOP3.LUT P0, PT, PT, PT, PT, 0x8, 0x80 ;  /* 0x000000000080781c */ /* 0x000fe20003f0e170 */
[C---:B------:R-:W-:Y:S02]  /*24e0*/  VIADD R17, R11.reuse, 0x1 ;  /* 0x000000010b117836 */ /* 0x040fe40000000000 */
[--C-:B------:R-:W-:Y:S01]  /*24f0*/  IMAD.WIDE.U32 R14, R11, 0x4, R12.reuse ;  /* 0x000000040b0e7825 */ /* 0x100fe200078e000c */
[----:B------:R-:W0:Y:S03]  /*2500*/  LDS R19, [R18] ;  /* 0x0000000012137984 */ /* 0x000e260000000800 */
[----:B------:R-:W-:Y:S01]  /*2510*/  IMAD.WIDE.U32 R16, R17, 0x4, R12 ;  /* 0x0000000411107825 */ /* 0x000fe200078e000c */
[----:B------:R-:W1:Y:S03]  /*2520*/  LDS R23, [R18+0x4] ;  /* 0x0000040012177984 */ /* 0x000e660000000800 */
[----:B------:R-:W-:-:S02]  /*2530*/  VIADD R11, R11, 0x2 ;  /* 0x000000020b0b7836 */ /* 0x000fc40000000000 */
[----:B------:R-:W-:Y:S01]  /*2540*/  VIADD R21, R21, 0x2 ;  /* 0x0000000215157836 */ /* 0x000fe20000000000 */
[----:B0-----:R0:W-:Y:S04]  /*2550*/  STG.E desc[UR10][R14.64], R19 ;  /* 0x000000130e007986 */ /* 0x0011e8000c10190a */
[----:B-1----:R0:W-:Y:S02]  /*2560*/  STG.E desc[UR10][R16.64], R23 ;  /* 0x0000001710007986 */ /* 0x0021e4000c10190a */
.L_x_47:
[----:B------:R-:W-:Y:S05]  /*2570*/  BSYNC.RECONVERGENT B3 ;  /* 0x0000000000037941 */ /* 0x000fea0003800200 */
.L_x_46:
[----:B------:R-:W-:-:S13]  /*2580*/  ISETP.LT.OR P0, PT, R21, R10, P0 ;  /* 0x0000000a1500720c */ /* 0x000fda0000701670 */
[----:B------:R-:W-:Y:S01]  /*2590*/  @P0 LEA R20, R21, R20, 0x2 ;  /* 0x0000001415140211 */ /* 0x000fe200078e10ff */
[----:B------:R-:W-:-:S04]  /*25a0*/  @P0 IMAD.WIDE.U32 R12, R11, 0x4, R12 ;  /* 0x000000040b0c0825 */ /* 0x000fc800078e000c */
[----:B0-----:R-:W0:Y:S04]  /*25b0*/  @P0 LDS R15, [R20] ;  /* 0x00000000140f0984 */ /* 0x001e280000000800 */
[----:B0-----:R1:W-:Y:S02]  /*25c0*/  @P0 STG.E desc[UR10][R12.64], R15 ;  /* 0x0000000f0c000986 */ /* 0x0013e4000c10190a */
.L_x_42:
[----:B------:R-:W-:Y:S05]  /*25d0*/  BSYNC.RECONVERGENT B2 ;  /* 0x0000000000027941 */ /* 0x000fea0003800200 */
.L_x_41:
[----:B-1----:R-:W1:Y:S01]  /*25e0*/  S2R R13, SR_CgaCtaId ;  /* 0x00000000000d7919 */ /* 0x002e620000008800 */
[----:B------:R-:W3:Y:S01]  /*25f0*/  LDC R11, c[0x0][0x3a8] ;  /* 0x0000ea00ff0b7b82 */ /* 0x000ee20000000800 */
[----:B------:R-:W-:Y:S01]  /*2600*/  MOV R12, 0x400 ;  /* 0x00000400000c7802 */ /* 0x000fe20000000f00 */
[----:B------:R-:W-:-:S06]  /*2610*/  UIADD3 UR4, UPT, UPT, UR4, 0x1, URZ ;  /* 0x0000000104047890 */ /* 0x000fcc000fffe0ff */
[----:B0-2-4-:R-:W0:Y:S08]  /*2620*/  LDC R15, c[0x0][0x3a8] ;  /* 0x0000ea00ff0f7b82 */ /* 0x015e300000000800 */
[----:B------:R-:W2:Y:S01]  /*2630*/  LDC R10, c[0x0][0x3a8] ;  /* 0x0000ea00ff0a7b82 */ /* 0x000ea20000000800 */
[----:B---3--:R-:W-:Y:S02]  /*2640*/  IMAD.IADD R8, R8, 0x1, R11 ;  /* 0x0000000108087824 */ /* 0x008fe400078e020b */
[----:B------:R-:W-:Y:S01]  /*2650*/  IMAD.MOV.U32 R11, RZ, RZ, RZ ;  /* 0x000000ffff0b7224 */ /* 0x000fe200078e00ff */
[----:B-1----:R-:W-:-:S02]  /*2660*/  LEA R22, R13, R12, 0x18 ;  /* 0x0000000c0d167211 */ /* 0x002fc400078ec0ff */
[----:B------:R-:W-:-:S07]  /*2670*/  CS2R R12, SRZ ;  /* 0x00000000000c7805 */ /* 0x000fce000001ff00 */
.L_x_50:
[----:B--2---:R-:W-:Y:S01]  /*2680*/  ISETP.GE.AND P0, PT, R13, R10, PT ;  /* 0x0000000a0d00720c */ /* 0x004fe20003f06270 */
[----:B0-----:R-:W-:Y:S01]  /*2690*/  IMAD R19, R15, 0x4, R22 ;  /* 0x000000040f137824 */ /* 0x001fe200078e0216 */
[----:B------:R-:W-:Y:S01]  /*26a0*/  LEA R20, R13, UR6, 0x2 ;  /* 0x000000060d147c11 */ /* 0x000fe2000f8e10ff */
[----:B------:R-:W-:Y:S01]  /*26b0*/  IMAD.MOV.U32 R14, RZ, RZ, R15 ;  /* 0x000000ffff0e7224 */ /* 0x000fe200078e000f */
[----:B------:R-:W-:Y:S01]  /*26c0*/  ISETP.LT.OR P0, PT, R15, 0x1, P0 ;  /* 0x000000010f00780c */ /* 0x000fe20000701670 */
[----:B------:R-:W-:-:S12]  /*26d0*/  IMAD.MOV.U32 R16, RZ, RZ, R13 ;  /* 0x000000ffff107224 */ /* 0x000fd800078e000d */
[----:B------:R-:W-:Y:S05]  /*26e0*/  @P0 BRA `(.L_x_48) ;  /* 0x0000000000280947 */ /* 0x000fea0003800000 */
[----:B------:R-:W-:Y:S04]  /*26f0*/  LDS R17, [R19+-0x4] ;  /* 0xfffffc0013117984 */ /* 0x000fe80000000800 */
[----:B------:R-:W0:Y:S02]  /*2700*/  LDS R18, [R20] ;  /* 0x0000000014127984 */ /* 0x000e240000000800 */
[----:B0-----:R-:W-:-:S13]  /*2710*/  ISETP.GT.AND P1, PT, R17, R18, PT ;  /* 0x000000121100720c */ /* 0x001fda0003f24270 */
[----:B------:R-:W-:Y:S01]  /*2720*/  @P1 IADD3 R17, PT, PT, R15, 0x1, -R12 ;  /* 0x000000010f111810 */ /* 0x000fe20007ffe80c */
[----:B------:R-:W-:Y:S01]  /*2730*/  @P1 IMAD.MOV.U32 R11, RZ, RZ, R16 ;  /* 0x000000ffff0b1224 */ /* 0x000fe200078e0010 */
[----:B------:R-:W-:Y:S02]  /*2740*/  @P1 PLOP3.LUT P0, PT, PT, PT, PT, 0x8, 0x80 ;  /* 0x000000000080181c */ /* 0x000fe40003f0e170 */
[----:B------:R-:W-:-:S05]  /*2750*/  @P1 SHF.R.S32.HI R18, RZ, 0x1, R17 ;  /* 0x00000001ff121819 */ /* 0x000fca0000011411 */
[--C-:B------:R-:W-:Y:S02]  /*2760*/  @P1 IMAD.IADD R13, R13, 0x1, R18.reuse ;  /* 0x000000010d0d1824 */ /* 0x100fe400078e0212 */
[----:B------:R-:W-:Y:S01]  /*2770*/  @P1 IMAD.IADD R15, R15, 0x1, -R18 ;  /* 0x000000010f0f1824 */ /* 0x000fe200078e0a12 */
[----:B------:R-:W-:Y:S06]  /*2780*/  @P1 BRA `(.L_x_49) ;  /* 0x00000000003c1947 */ /* 0x000fec0003800000 */
.L_x_48:
[----:B------:R-:W-:Y:S02]  /*2790*/  ISETP.GE.AND P1, PT, R15, R10, PT ;  /* 0x0000000a0f00720c */ /* 0x000fe40003f26270 */
[----:B------:R-:W-:Y:S02]  /*27a0*/  PLOP3.LUT P0, PT, PT, PT, PT, 0x80, 0x8 ;  /* 0x000000000008781c */ /* 0x000fe40003f0f070 */
[----:B------:R-:W-:-:S13]  /*27b0*/  ISETP.LT.OR P1, PT, R13, 0x1, P1 ;  /* 0x000000010d00780c */ /* 0x000fda0000f21670 */
[----:B------:R-:W-:Y:S05]  /*27c0*/  @P1 BRA `(.L_x_49) ;  /* 0x00000000002c1947 */ /* 0x000fea0003800000 */
[----:B------:R-:W-:Y:S01]  /*27d0*/  LDS R13, [R20+-0x4] ;  /* 0xfffffc00140d7984 */ /* 0x000fe20000000800 */
[----:B------:R-:W-:-:S03]  /*27e0*/  IMAD.MOV.U32 R15, RZ, RZ, R14 ;  /* 0x000000ffff0f7224 */ /* 0x000fc600078e000e */
[----:B------:R-:W0:Y:S02]  /*27f0*/  LDS R18, [R19] ;  /* 0x0000000013127984 */ /* 0x000e240000000800 */
[----:B0-----:R-:W-:-:S13]  /*2800*/  ISETP.GE.AND P1, PT, R13, R18, PT ;  /* 0x000000120d00720c */ /* 0x001fda0003f26270 */
[----:B------:R-:W-:Y:S01]  /*2810*/  @P1 IADD3 R13, PT, PT, R16, 0x1, -R11 ;  /* 0x00000001100d1810 */ /* 0x000fe20007ffe80b */
[----:B------:R-:W-:Y:S01]  /*2820*/  @P1 IMAD.MOV.U32 R12, RZ, RZ, R14 ;  /* 0x000000ffff0c1224 */ /* 0x000fe200078e000e */
[----:B------:R-:W-:Y:S02]  /*2830*/  @P1 PLOP3.LUT P0, PT, PT, PT, PT, 0x8, 0x80 ;  /* 0x000000000080181c */ /* 0x000fe40003f0e170 */
[----:B------:R-:W-:Y:S01]  /*2840*/  @P1 SHF.R.S32.HI R17, RZ, 0x1, R13 ;  /* 0x00000001ff111819 */ /* 0x000fe2000001140d */
[----:B------:R-:W-:-:S04]  /*2850*/  IMAD.MOV.U32 R13, RZ, RZ, R16 ;  /* 0x000000ffff0d7224 */ /* 0x000fc800078e0010 */
[--C-:B------:R-:W-:Y:S02]  /*2860*/  @P1 IMAD.IADD R15, R14, 0x1, R17.reuse ;  /* 0x000000010e0f1824 */ /* 0x100fe400078e0211 */
[----:B------:R-:W-:-:S07]  /*2870*/  @P1 IMAD.IADD R13, R16, 0x1, -R17 ;  /* 0x00000001100d1824 */ /* 0x000fce00078e0a11 */
.L_x_49:
[----:B------:R-:W-:Y:S05]  /*2880*/  @!P0 BRA `(.L_x_50) ;  /* 0xfffffffc007c8947 */ /* 0x000fea000383ffff */
[----:B------:R-:W-:Y:S01]  /*2890*/  BAR.SYNC.DEFER_BLOCKING 0x0 ;  /* 0x0000000000007b1d */ /* 0x000fe20000010000 */
[----:B------:R-:W-:Y:S01]  /*28a0*/  ISETP.NE.AND P0, PT, R5, UR4, PT ;  /* 0x0000000405007c0c */ /* 0x000fe2000bf05270 */
[----:B------:R-:W-:-:S04]  /*28b0*/  IMAD.IADD R9, R15, 0x1, R9 ;  /* 0x000000010f097824 */ /* 0x000fc800078e0209 */
[----:B------:R-:W-:-:S08]  /*28c0*/  IMAD.IADD R13, R8, 0x1, -R9 ;  /* 0x00000001080d7824 */ /* 0x000fd000078e0a09 */
[----:B------:R-:W-:Y:S05]  /*28d0*/  @P0 BRA `(.L_x_51) ;  /* 0xffffffe000980947 */ /* 0x000fea000383ffff */
[----:B------:R-:W-:Y:S05]  /*28e0*/  EXIT ;  /* 0x000000000000794d */ /* 0x000fea0003800000 */
        .weak           $__internal_0_$__cuda_sm3x_div_rn_noftz_f32_slowpath
        .type           $__internal_0_$__cuda_sm3x_div_rn_noftz_f32_slowpath,@function
        .size           $__internal_0_$__cuda_sm3x_div_rn_noftz_f32_slowpath,(.L_x_62 - $__internal_0_$__cuda_sm3x_div_rn_noftz_f32_slowpath)
$__internal_0_$__cuda_sm3x_div_rn_noftz_f32_slowpath:
[----:B------:R-:W-:Y:S02]  /*28f0*/  SHF.R.U32.HI R11, RZ, 0x17, R6 ;  /* 0x00000017ff0b7819 */ /* 0x000fe40000011606 */
[----:B------:R-:W-:Y:S02]  /*2900*/  SHF.R.U32.HI R9, RZ, 0x17, R5 ;  /* 0x00000017ff097819 */ /* 0x000fe40000011605 */
[----:B------:R-:W-:Y:S02]  /*2910*/  LOP3.LUT R11, R11, 0xff, RZ, 0xc0, !PT ;  /* 0x000000ff0b0b7812 */ /* 0x000fe400078ec0ff */
[----:B------:R-:W-:-:S03]  /*2920*/  LOP3.LUT R15, R9, 0xff, RZ, 0xc0, !PT ;  /* 0x000000ff090f7812 */ /* 0x000fc600078ec0ff */
[----:B------:R-:W-:Y:S02]  /*2930*/  VIADD R14, R11, 0xffffffff ;  /* 0xffffffff0b0e7836 */ /* 0x000fe40000000000 */
[----:B------:R-:W-:-:S03]  /*2940*/  VIADD R13, R15, 0xffffffff ;  /* 0xffffffff0f0d7836 */ /* 0x000fc60000000000 */
[----:B------:R-:W-:-:S04]  /*2950*/  ISETP.GT.U32.AND P0, PT, R14, 0xfd, PT ;  /* 0x000000fd0e00780c */ /* 0x000fc80003f04070 */
[----:B------:R-:W-:-:S13]  /*2960*/  ISETP.GT.U32.OR P0, PT, R13, 0xfd, P0 ;  /* 0x000000fd0d00780c */ /* 0x000fda0000704470 */
[----:B------:R-:W-:Y:S01]  /*2970*/  @!P0 IMAD.MOV.U32 R9, RZ, RZ, RZ ;  /* 0x000000ffff098224 */ /* 0x000fe200078e00ff */
[----:B------:R-:W-:Y:S06]  /*2980*/  @!P0 BRA `(.L_x_52) ;  /* 0x00000000005c8947 */ /* 0x000fec0003800000 */
[----:B------:R-:W-:Y:S02]  /*2990*/  FSETP.GTU.FTZ.AND P0, PT, |R5|, +INF , PT ;  /* 0x7f8000000500780b */ /* 0x000fe40003f1c200 */
[----:B------:R-:W-:-:S04]  /*29a0*/  FSETP.GTU.FTZ.AND P1, PT, |R6|, +INF , PT ;  /* 0x7f8000000600780b */ /* 0x000fc80003f3c200 */
[----:B------:R-:W-:-:S13]  /*29b0*/  PLOP3.LUT P0, PT, P0, P1, PT, 0xf8, 0x8f ;  /* 0x00000000008f781c */ /* 0x000fda0000703f70 */
[----:B------:R-:W-:Y:S05]  /*29c0*/  @P0 BRA `(.L_x_53) ;  /* 0x0000000400440947 */ /* 0x000fea0003800000 */
[----:B------:R-:W-:-:S13]  /*29d0*/  LOP3.LUT P0, RZ, R6, 0x7fffffff, R5, 0xc8, !PT ;  /* 0x7fffffff06ff7812 */ /* 0x000fda000780c805 */
[----:B------:R-:W-:Y:S05]  /*29e0*/  @!P0 BRA `(.L_x_54) ;  /* 0x0000000400348947 */ /* 0x000fea0003800000 */
[C---:B------:R-:W-:Y:S02]  /*29f0*/  FSETP.NEU.FTZ.AND P2, PT, |R5|.reuse, +INF , PT ;  /* 0x7f8000000500780b */ /* 0x040fe40003f5d200 */
[----:B------:R-:W-:Y:S02]  /*2a00*/  FSETP.NEU.FTZ.AND P1, PT, |R6|, +INF , PT ;  /* 0x7f8000000600780b */ /* 0x000fe40003f3d200 */
[----:B------:R-:W-:-:S11]  /*2a10*/  FSETP.NEU.FTZ.AND P0, PT, |R5|, +INF , PT ;  /* 0x7f8000000500780b */ /* 0x000fd60003f1d200 */
[----:B------:R-:W-:Y:S05]  /*2a20*/  @!P1 BRA !P2, `(.L_x_54) ;  /* 0x0000000400249947 */ /* 0x000fea0005000000 */
[----:B------:R-:W-:-:S04]  /*2a30*/  LOP3.LUT P2, RZ, R5, 0x7fffffff, RZ, 0xc0, !PT ;  /* 0x7fffffff05ff7812 */ /* 0x000fc8000784c0ff */
[----:B------:R-:W-:-:S13]  /*2a40*/  PLOP3.LUT P1, PT, P1, P2, PT, 0x2f, 0xf2 ;  /* 0x0000000000f2781c */ /* 0x000fda0000f24577 */
[----:B------:R-:W-:Y:S05]  /*2a50*/  @P1 BRA `(.L_x_55) ;  /* 0x0000000400101947 */ /* 0x000fea0003800000 */
[----:B------:R-:W-:-:S04]  /*2a60*/  LOP3.LUT P1, RZ, R6, 0x7fffffff, RZ, 0xc0, !PT ;  /* 0x7fffffff06ff7812 */ /* 0x000fc8000782c0ff */
[----:B------:R-:W-:-:S13]  /*2a70*/  PLOP3.LUT P0, PT, P0, P1, PT, 0x2f, 0xf2 ;  /* 0x0000000000f2781c */ /* 0x000fda0000702577 */
[----:B------:R-:W-:Y:S05]  /*2a80*/  @P0 BRA `(.L_x_56) ;  /* 0x0000000000f80947 */ /* 0x000fea0003800000 */
[----:B------:R-:W-:Y:S02]  /*2a90*/  ISETP.GE.AND P0, PT, R13, RZ, PT ;  /* 0x000000ff0d00720c */ /* 0x000fe40003f06270 */
[----:B------:R-:W-:-:S11]  /*2aa0*/  ISETP.GE.AND P1, PT, R14, RZ, PT ;  /* 0x000000ff0e00720c */ /* 0x000fd60003f26270 */
[----:B------:R-:W-:Y:S02]  /*2ab0*/  @P0 IMAD.MOV.U32 R9, RZ, RZ, RZ ;  /* 0x000000ffff090224 */ /* 0x000fe400078e00ff */
[----:B------:R-:W-:Y:S01]  /*2ac0*/  @!P0 FFMA R5, R5, 1.84467440737095516160e+19, RZ ;  /* 0x5f80000005058823 */ /* 0x000fe200000000ff */
[----:B------:R-:W-:Y:S02]  /*2ad0*/  @!P0 IMAD.MOV.U32 R9, RZ, RZ, -0x40 ;  /* 0xffffffc0ff098424 */ /* 0x000fe400078e00ff */
[----:B------:R-:W-:Y:S02]  /*2ae0*/  @!P1 FFMA R6, R6, 1.84467440737095516160e+19, RZ ;  /* 0x5f80000006069823 */ /* 0x000fe400000000ff */
[----:B------:R-:W-:-:S07]  /*2af0*/  @!P1 VIADD R9, R9, 0x40 ;  /* 0x0000004009099836 */ /* 0x000fce0000000000 */
.L_x_52:
[----:B------:R-:W-:-:S05]  /*2b00*/  LEA R13, R11, 0xc0800000, 0x17 ;  /* 0xc08000000b0d7811 */ /* 0x000fca00078eb8ff */
[----:B------:R-:W-:Y:S02]  /*2b10*/  IMAD.IADD R13, R6, 0x1, -R13 ;  /* 0x00000001060d7824 */ /* 0x000fe400078e0a0d */
[----:B------:R-:W-:Y:S02]  /*2b20*/  VIADD R6, R15, 0xffffff81 ;  /* 0xffffff810f067836 */ /* 0x000fe40000000000 */
[----:B------:R-:W0:Y:S01]  /*2b30*/  MUFU.RCP R14, R13 ;  /* 0x0000000d000e7308 */ /* 0x000e220000001000 */
[----:B------:R-:W-:Y:S01]  /*2b40*/  FADD.FTZ R16, -R13, -RZ ;  /* 0x800000ff0d107221 */ /* 0x000fe20000010100 */
[----:B------:R-:W-:-:S03]  /*2b50*/  IMAD R5, R6, -0x800000, R5 ;  /* 0xff80000006057824 */ /* 0x000fc600078e0205 */
[----:B0-----:R-:W-:-:S04]  /*2b60*/  FFMA R15, R14, R16, 1 ;  /* 0x3f8000000e0f7423 */ /* 0x001fc80000000010 */
[----:B------:R-:W-:-:S04]  /*2b70*/  FFMA R17, R14, R15, R14 ;  /* 0x0000000f0e117223 */ /* 0x000fc8000000000e */
[----:B------:R-:W-:-:S04]  /*2b80*/  FFMA R14, R5, R17, RZ ;  /* 0x00000011050e7223 */ /* 0x000fc800000000ff */
[----:B------:R-:W-:-:S04]  /*2b90*/  FFMA R15, R16, R14, R5 ;  /* 0x0000000e100f7223 */ /* 0x000fc80000000005 */
[----:B------:R-:W-:Y:S01]  /*2ba0*/  FFMA R18, R17, R15, R14 ;  /* 0x0000000f11127223 */ /* 0x000fe2000000000e */
[----:B------:R-:W-:-:S03]  /*2bb0*/  IADD3 R14, PT, PT, R6, 0x7f, -R11 ;  /* 0x0000007f060e7810 */ /* 0x000fc60007ffe80b */
[----:B------:R-:W-:Y:S02]  /*2bc0*/  FFMA R15, R16, R18, R5 ;  /* 0x00000012100f7223 */ /* 0x000fe40000000005 */
[----:B------:R-:W-:Y:S02]  /*2bd0*/  IMAD.IADD R14, R14, 0x1, R9 ;  /* 0x000000010e0e7824 */ /* 0x000fe400078e0209 */
[----:B------:R-:W-:-:S05]  /*2be0*/  FFMA R5, R17, R15, R18 ;  /* 0x0000000f11057223 */ /* 0x000fca0000000012 */
[----:B------:R-:W-:-:S04]  /*2bf0*/  SHF.R.U32.HI R6, RZ, 0x17, R5 ;  /* 0x00000017ff067819 */ /* 0x000fc80000011605 */
[----:B------:R-:W-:-:S05]  /*2c00*/  LOP3.LUT R6, R6, 0xff, RZ, 0xc0, !PT ;  /* 0x000000ff06067812 */ /* 0x000fca00078ec0ff */
[----:B------:R-:W-:-:S04]  /*2c10*/  IMAD.IADD R13, R6, 0x1, R14 ;  /* 0x00000001060d7824 */ /* 0x000fc800078e020e */
[----:B------:R-:W-:-:S05]  /*2c20*/  VIADD R6, R13, 0xffffffff ;  /* 0xffffffff0d067836 */ /* 0x000fca0000000000 */
[----:B------:R-:W-:-:S13]  /*2c30*/  ISETP.GE.U32.AND P0, PT, R6, 0xfe, PT ;  /* 0x000000fe0600780c */ /* 0x000fda0003f06070 */
[----:B------:R-:W-:Y:S05]  /*2c40*/  @!P0 BRA `(.L_x_57) ;  /* 0x0000000000808947 */ /* 0x000fea0003800000 */
[----:B------:R-:W-:-:S13]  /*2c50*/  ISETP.GT.AND P0, PT, R13, 0xfe, PT ;  /* 0x000000fe0d00780c */ /* 0x000fda0003f04270 */
[----:B------:R-:W-:Y:S05]  /*2c60*/  @P0 BRA `(.L_x_58) ;  /* 0x00000000006c0947 */ /* 0x000fea0003800000 */
[----:B------:R-:W-:-:S13]  /*2c70*/  ISETP.GE.AND P0, PT, R13, 0x1, PT ;  /* 0x000000010d00780c */ /* 0x000fda0003f06270 */
[----:B------:R-:W-:Y:S05]  /*2c80*/  @P0 BRA `(.L_x_59) ;  /* 0x0000000000980947 */ /* 0x000fea0003800000 */
[----:B------:R-:W-:Y:S02]  /*2c90*/  ISETP.GE.AND P0, PT, R13, -0x18, PT ;  /* 0xffffffe80d00780c */ /* 0x000fe40003f06270 */
[----:B------:R-:W-:-:S11]  /*2ca0*/  LOP3.LUT R5, R5, 0x80000000, RZ, 0xc0, !PT ;  /* 0x8000000005057812 */ /* 0x000fd600078ec0ff */
[----:B------:R-:W-:Y:S05]  /*2cb0*/  @!P0 BRA `(.L_x_59) ;  /* 0x00000000008c8947 */ /* 0x000fea0003800000 */
[-CC-:B------:R-:W-:Y:S01]  /*2cc0*/  FFMA.RZ R6, R17, R15.reuse, R18.reuse ;  /* 0x0000000f11067223 */ /* 0x180fe2000000c012 */
[----:B------:R-:W-:Y:S02]  /*2cd0*/  VIADD R14, R13, 0x20 ;  /* 0x000000200d0e7836 */ /* 0x000fe40000000000 */
[-CC-:B------:R-:W-:Y:S01]  /*2ce0*/  FFMA.RM R9, R17, R15.reuse, R18.reuse ;  /* 0x0000000f11097223 */ /* 0x180fe20000004012 */
[----:B------:R-:W-:Y:S02]  /*2cf0*/  ISETP.NE.AND P2, PT, R13, RZ, PT ;  /* 0x000000ff0d00720c */ /* 0x000fe40003f45270 */
[----:B------:R-:W-:Y:S01]  /*2d00*/  LOP3.LUT R11, R6, 0x7fffff, RZ, 0xc0, !PT ;  /* 0x007fffff060b7812 */ /* 0x000fe200078ec0ff */
[----:B------:R-:W-:Y:S01]  /*2d10*/  FFMA.RP R6, R17, R15, R18 ;  /* 0x0000000f11067223 */ /* 0x000fe20000008012 */
[----:B------:R-:W-:Y:S01]  /*2d20*/  ISETP.NE.AND P1, PT, R13, RZ, PT ;  /* 0x000000ff0d00720c */ /* 0x000fe20003f25270 */
[----:B------:R-:W-:Y:S01]  /*2d30*/  IMAD.MOV R13, RZ, RZ, -R13 ;  /* 0x000000ffff0d7224 */ /* 0x000fe200078e0a0d */
[----:B------:R-:W-:-:S02]  /*2d40*/  LOP3.LUT R11, R11, 0x800000, RZ, 0xfc, !PT ;  /* 0x008000000b0b7812 */ /* 0x000fc400078efcff */
[----:B------:R-:W-:Y:S02]  /*2d50*/  FSETP.NEU.FTZ.AND P0, PT, R6, R9, PT ;  /* 0x000000090600720b */ /* 0x000fe40003f1d000 */
[----:B------:R-:W-:Y:S02]  /*2d60*/  SHF.L.U32 R14, R11, R14, RZ ;  /* 0x0000000e0b0e7219 */ /* 0x000fe400000006ff */
[----:B------:R-:W-:Y:S02]  /*2d70*/  SEL R6, R13, RZ, P2 ;  /* 0x000000ff0d067207 */ /* 0x000fe40001000000 */
[----:B------:R-:W-:Y:S02]  /*2d80*/  ISETP.NE.AND P1, PT, R14, RZ, P1 ;  /* 0x000000ff0e00720c */ /* 0x000fe40000f25270 */
[----:B------:R-:W-:Y:S02]  /*2d90*/  SHF.R.U32.HI R6, RZ, R6, R11 ;  /* 0x00000006ff067219 */ /* 0x000fe4000001160b */
[----:B------:R-:W-:-:S02]  /*2da0*/  PLOP3.LUT P0, PT, P0, P1, PT, 0xf8, 0x8f ;  /* 0x00000000008f781c */ /* 0x000fc40000703f70 */
[----:B------:R-:W-:Y:S02]  /*2db0*/  SHF.R.U32.HI R14, RZ, 0x1, R6 ;  /* 0x00000001ff0e7819 */ /* 0x000fe40000011606 */
[----:B------:R-:W-:-:S04]  /*2dc0*/  SEL R9, RZ, 0x1, !P0 ;  /* 0x00000001ff097807 */ /* 0x000fc80004000000 */
[----:B------:R-:W-:-:S04]  /*2dd0*/  LOP3.LUT R9, R9, 0x1, R14, 0xf8, !PT ;  /* 0x0000000109097812 */ /* 0x000fc800078ef80e */
[----:B------:R-:W-:-:S05]  /*2de0*/  LOP3.LUT R9, R9, R6, RZ, 0xc0, !PT ;  /* 0x0000000609097212 */ /* 0x000fca00078ec0ff */
[----:B------:R-:W-:-:S05]  /*2df0*/  IMAD.IADD R14, R14, 0x1, R9 ;  /* 0x000000010e0e7824 */ /* 0x000fca00078e0209 */
[----:B------:R-:W-:Y:S01]  /*2e00*/  LOP3.LUT R5, R14, R5, RZ, 0xfc, !PT ;  /* 0x000000050e057212 */ /* 0x000fe200078efcff */
[----:B------:R-:W-:Y:S06]  /*2e10*/  BRA `(.L_x_59) ;  /* 0x0000000000347947 */ /* 0x000fec0003800000 */
.L_x_58:
[----:B------:R-:W-:-:S04]  /*2e20*/  LOP3.LUT R5, R5, 0x80000000, RZ, 0xc0, !PT ;  /* 0x8000000005057812 */ /* 0x000fc800078ec0ff */
[----:B------:R-:W-:Y:S01]  /*2e30*/  LOP3.LUT R5, R5, 0x7f800000, RZ, 0xfc, !PT ;  /* 0x7f80000005057812 */ /* 0x000fe200078efcff */
[----:B------:R-:W-:Y:S06]  /*2e40*/  BRA `(.L_x_59) ;  /* 0x0000000000287947 */ /* 0x000fec0003800000 */
.L_x_57:
[----:B------:R-:W-:Y:S01]  /*2e50*/  IMAD R5, R14, 0x800000, R5 ;  /* 0x008000000e057824 */ /* 0x000fe200078e0205 */
[----:B------:R-:W-:Y:S06]  /*2e60*/  BRA `(.L_x_59) ;  /* 0x0000000000207947 */ /* 0x000fec0003800000 */
.L_x_56:
[----:B------:R-:W-:-:S04]  /*2e70*/  LOP3.LUT R5, R6, 0x80000000, R5, 0x48, !PT ;  /* 0x8000000006057812 */ /* 0x000fc800078e4805 */
[----:B------:R-:W-:Y:S01]  /*2e80*/  LOP3.LUT R5, R5, 0x7f800000, RZ, 0xfc, !PT ;  /* 0x7f80000005057812 */ /* 0x000fe200078efcff */
[----:B------:R-:W-:Y:S06]  /*2e90*/  BRA `(.L_x_59) ;  /* 0x0000000000147947 */ /* 0x000fec0003800000 */
.L_x_55:
[----:B------:R-:W-:Y:S01]  /*2ea0*/  LOP3.LUT R5, R6, 0x80000000, R5, 0x48, !PT ;  /* 0x8000000006057812 */ /* 0x000fe200078e4805 */
[----:B------:R-:W-:Y:S06]  /*2eb0*/  BRA `(.L_x_59) ;  /* 0x00000000000c7947 */ /* 0x000fec0003800000 */
.L_x_54:
[----:B------:R-:W0:Y:S01]  /*2ec0*/  MUFU.RSQ R5, -QNAN ;  /* 0xffc0000000057908 */ /* 0x000e220000001400 */
[----:B------:R-:W-:Y:S05]  /*2ed0*/  BRA `(.L_x_59) ;  /* 0x0000000000047947 */ /* 0x000fea0003800000 */
.L_x_53:
[----:B------:R-:W-:-:S07]  /*2ee0*/  FADD.FTZ R5, R5, R6 ;  /* 0x0000000605057221 */ /* 0x000fce0000010000 */
.L_x_59:
[----:B------:R-:W-:-:S04]  /*2ef0*/  IMAD.MOV.U32 R13, RZ, RZ, 0x0 ;  /* 0x00000000ff0d7424 */ /* 0x000fc800078e00ff */
[----:B0-----:R-:W-:Y:S05]  /*2f00*/  RET.REL.NODEC R12 `(_Z16tiledMergeKernelPiiS_iS_i) ;  /* 0xffffffd00c3c7950 */ /* 0x001fea0003c3ffff */
.L_x_60:
[----:B------:R-:W-:-:S00]  /*2f10*/  BRA `(.L_x_60) ;  /* 0xfffffffc00fc7947 */ /* 0x000fc0000383ffff */
[----:B------:R-:W-:-:S00]  /*2f20*/  NOP ;  /* 0x0000000000007918 */ /* 0x000fc00000000000 */
        /* <DEDUP_REMOVED lines=13> */
.L_x_62:


//--------------------- .text._Z13fillAscendingPii --------------------------
	.section	.text._Z13fillAscendingPii,"ax",@progbits
	.align	128
        .global         _Z13fillAscendingPii
        .type           _Z13fillAscendingPii,@function
        .size           _Z13fillAscendingPii,(.L_x_64 - _Z13fillAscendingPii)
        .other          _Z13fillAscendingPii,@"STO_CUDA_ENTRY STV_DEFAULT"
_Z13fillAscendingPii:
.text._Z13fillAscendingPii:
[----:B------:R-:W-:Y:S01]  /*0000*/  LDC R1, c[0x0][0x37c] ;  /* 0x0000df00ff017b82 */ /* 0x000fe20000000800 */
[----:B------:R-:W0:Y:S07]  /*0010*/  S2R R0, SR_TID.X ;  /* 0x0000000000007919 */ /* 0x000e2e0000002100 */
[----:B------:R-:W0:Y:S01]  /*0020*/  S2UR UR4, SR_CTAID.X ;  /* 0x00000000000479c3 */ /* 0x000e220000002500 */
[----:B------:R-:W1:Y:S07]  /*0030*/  LDCU UR5, c[0x0][0x388] ;  /* 0x00007100ff0577ac */ /* 0x000e6e0008000800 */
[----:B------:R-:W0:Y:S02]  /*0040*/  LDC R5, c[0x0][0x360] ;  /* 0x0000d800ff057b82 */ /* 0x000e240000000800 */
[----:B0-----:R-:W-:-:S05]  /*0050*/  IMAD R5, R5, UR4, R0 ;  /* 0x0000000405057c24 */ /* 0x001fca000f8e0200 */
[----:B-1----:R-:W-:-:S13]  /*0060*/  ISETP.GE.AND P0, PT, R5, UR5, PT ;  /* 0x0000000505007c0c */ /* 0x002fda000bf06270 */
[----:B------:R-:W-:Y:S05]  /*0070*/  @P0 EXIT ;  /* 0x000000000000094d */ /* 0x000fea0003800000 */
[----:B------:R-:W0:Y:S01]  /*0080*/  LDC.64 R2, c[0x0][0x380] ;  /* 0x0000e000ff027b82 */ /* 0x000e220000000a00 */
[----:B------:R-:W1:Y:S01]  /*0090*/  LDCU.64 UR4, c[0x0][0x358] ;  /* 0x00006b00ff0477ac */ /* 0x000e620008000a00 */
[----:B0-----:R-:W-:-:S05]  /*00a0*/  IMAD.WIDE R2, R5, 0x4, R2 ;  /* 0x0000000405027825 */ /* 0x001fca00078e0202 */
[----:B-1----:R-:W-:Y:S01]  /*00b0*/  STG.E desc[UR4][R2.64], R5 ;  /* 0x0000000502007986 */ /* 0x002fe2000c101904 */
[----:B------:R-:W-:Y:S05]  /*00c0*/  EXIT ;  /* 0x000000000000794d */ /* 0x000fea0003800000 */
.L_x_61:
        /* <DEDUP_REMOVED lines=11> */
.L_x_64:


//--------------------- .nv.shared._Z16tiledMergeKernelPiiS_iS_i --------------------------
	.section	.nv.shared._Z16tiledMergeKernelPiiS_iS_i,"aw",@nobits
	.sectionflags	@""
	.align	16
	.zero		1024


//--------------------- .nv.shared.reserved.0     --------------------------
	.section	.nv.shared.reserved.0,"aw",@nobits
	.weak		__nv_reservedSMEM_offset_0_alias
	.size		__nv_reservedSMEM_offset_0_alias, 0, 64
	.other		__nv_reservedSMEM_offset_0_alias,@"STO_CUDA_RESERVED_SHARED STV_DEFAULT"
__nv_reservedSMEM_offset_0_alias:
	.zero		0
	.zero		64


//--------------------- .nv.shared._Z13fillAscendingPii --------------------------
	.section	.nv.shared._Z13fillAscendingPii,"aw",@nobits
	.sectionflags	@""
	.align	16
	.zero		1024


//--------------------- .nv.constant0._Z16tiledMergeKernelPiiS_iS_i --------------------------
	.section	.nv.constant0._Z16tiledMergeKernelPiiS_iS_i,"a",@progbits
	.sectionflags	@""
	.align	4
.nv.constant0._Z16tiledMergeKernelPiiS_iS_i:
	.zero		940


//--------------------- .nv.constant0._Z13fillAscendingPii --------------------------
	.section	.nv.constant0._Z13fillAscendingPii,"a",@progbits
	.sectionflags	@""
	.align	4
.nv.constant0._Z13fillAscendingPii:
	.zero		908


//--------------------- SYMBOLS --------------------------

	.type		.nv.reservedSmem.offset0,@object
	.size		.nv.reservedSmem.offset0,0x4
	.type		.nv.reservedSmem.cap,@object
	.size		.nv.reservedSmem.cap,0x4
